//
// Generated by NVIDIA NVVM Compiler
//
// Compiler Build ID: CL-36424714
// Cuda compilation tools, release 13.0, V13.0.88
// Based on NVVM 20.0.0
//

.version 9.0
.target sm_100
.address_size 64

	// .globl	_ZN3tmd19k_idxs_intersectionEiPKjS1_Pj

.visible .entry _ZN3tmd19k_idxs_intersectionEiPKjS1_Pj(
	.param .u32 _ZN3tmd19k_idxs_intersectionEiPKjS1_Pj_param_0,
	.param .u64 .ptr .align 1 _ZN3tmd19k_idxs_intersectionEiPKjS1_Pj_param_1,
	.param .u64 .ptr .align 1 _ZN3tmd19k_idxs_intersectionEiPKjS1_Pj_param_2,
	.param .u64 .ptr .align 1 _ZN3tmd19k_idxs_intersectionEiPKjS1_Pj_param_3
)
{
	.reg .pred 	%p<3>;
	.reg .b32 	%r<9>;
	.reg .b64 	%rd<11>;

	ld.param.u32 	%r2, [_ZN3tmd19k_idxs_intersectionEiPKjS1_Pj_param_0];
	ld.param.u64 	%rd1, [_ZN3tmd19k_idxs_intersectionEiPKjS1_Pj_param_1];
	ld.param.u64 	%rd2, [_ZN3tmd19k_idxs_intersectionEiPKjS1_Pj_param_2];
	ld.param.u64 	%rd3, [_ZN3tmd19k_idxs_intersectionEiPKjS1_Pj_param_3];
	mov.u32 	%r3, %ntid.x;
	mov.u32 	%r4, %ctaid.x;
	mov.u32 	%r5, %tid.x;
	mad.lo.s32 	%r1, %r3, %r4, %r5;
	setp.ge.u32 	%p1, %r1, %r2;
	@%p1 bra 	$L__BB0_2;
	cvta.to.global.u64 	%rd4, %rd3;
	cvta.to.global.u64 	%rd5, %rd1;
	cvta.to.global.u64 	%rd6, %rd2;
	mul.wide.u32 	%rd7, %r1, 4;
	add.s64 	%rd8, %rd5, %rd7;
	ld.global.nc.u32 	%r6, [%rd8];
	add.s64 	%rd9, %rd6, %rd7;
	ld.global.nc.u32 	%r7, [%rd9];
	setp.eq.s32 	%p2, %r6, %r7;
	selp.b32 	%r8, %r6, %r2, %p2;
	add.s64 	%rd10, %rd4, %rd7;
	st.global.u32 	[%rd10], %r8;
$L__BB0_2:
	ret;

}
	// .globl	_ZN3tmd11k_flag_freeEiiPKjPc
.visible .entry _ZN3tmd11k_flag_freeEiiPKjPc(
	.param .u32 _ZN3tmd11k_flag_freeEiiPKjPc_param_0,
	.param .u32 _ZN3tmd11k_flag_freeEiiPKjPc_param_1,
	.param .u64 .ptr .align 1 _ZN3tmd11k_flag_freeEiiPKjPc_param_2,
	.param .u64 .ptr .align 1 _ZN3tmd11k_flag_freeEiiPKjPc_param_3
)
{
	.reg .pred 	%p<4>;
	.reg .b16 	%rs<2>;
	.reg .b32 	%r<13>;
	.reg .b64 	%rd<9>;

	ld.param.u32 	%r7, [_ZN3tmd11k_flag_freeEiiPKjPc_param_0];
	ld.param.u32 	%r8, [_ZN3tmd11k_flag_freeEiiPKjPc_param_1];
	ld.param.u64 	%rd3, [_ZN3tmd11k_flag_freeEiiPKjPc_param_2];
	ld.param.u64 	%rd4, [_ZN3tmd11k_flag_freeEiiPKjPc_param_3];
	mov.u32 	%r1, %ntid.x;
	mov.u32 	%r9, %ctaid.x;
	mov.u32 	%r10, %tid.x;
	mad.lo.s32 	%r12, %r1, %r9, %r10;
	setp.ge.s32 	%p1, %r12, %r8;
	@%p1 bra 	$L__BB1_5;
	mov.u32 	%r11, %nctaid.x;
	mul.lo.s32 	%r3, %r11, %r1;
	cvta.to.global.u64 	%rd1, %rd3;
	cvta.to.global.u64 	%rd2, %rd4;
$L__BB1_2:
	mul.wide.s32 	%rd5, %r12, 4;
	add.s64 	%rd6, %rd1, %rd5;
	ld.global.nc.u32 	%r5, [%rd6];
	setp.ge.u32 	%p2, %r5, %r7;
	@%p2 bra 	$L__BB1_4;
	cvt.u64.u32 	%rd7, %r5;
	add.s64 	%rd8, %rd2, %rd7;
	mov.b16 	%rs1, 1;
	st.global.u8 	[%rd8], %rs1;
$L__BB1_4:
	add.s32 	%r12, %r12, %r3;
	setp.lt.s32 	%p3, %r12, %r8;
	@%p3 bra 	$L__BB1_2;
$L__BB1_5:
	ret;

}
	// .globl	_ZN3tmd22k_flag_indices_to_keepEiiiPKiPKjPc
.visible .entry _ZN3tmd22k_flag_indices_to_keepEiiiPKiPKjPc(
	.param .u32 _ZN3tmd22k_flag_indices_to_keepEiiiPKiPKjPc_param_0,
	.param .u32 _ZN3tmd22k_flag_indices_to_keepEiiiPKiPKjPc_param_1,
	.param .u32 _ZN3tmd22k_flag_indices_to_keepEiiiPKiPKjPc_param_2,
	.param .u64 .ptr .align 1 _ZN3tmd22k_flag_indices_to_keepEiiiPKiPKjPc_param_3,
	.param .u64 .ptr .align 1 _ZN3tmd22k_flag_indices_to_keepEiiiPKiPKjPc_param_4,
	.param .u64 .ptr .align 1 _ZN3tmd22k_flag_indices_to_keepEiiiPKiPKjPc_param_5
)
{
	.reg .pred 	%p<35>;
	.reg .b16 	%rs<65>;
	.reg .b32 	%r<114>;
	.reg .b64 	%rd<82>;

	ld.param.u32 	%r25, [_ZN3tmd22k_flag_indices_to_keepEiiiPKiPKjPc_param_0];
	ld.param.u32 	%r26, [_ZN3tmd22k_flag_indices_to_keepEiiiPKiPKjPc_param_1];
	ld.param.u32 	%r27, [_ZN3tmd22k_flag_indices_to_keepEiiiPKiPKjPc_param_2];
	ld.param.u64 	%rd6, [_ZN3tmd22k_flag_indices_to_keepEiiiPKiPKjPc_param_3];
	ld.param.u64 	%rd7, [_ZN3tmd22k_flag_indices_to_keepEiiiPKiPKjPc_param_4];
	ld.param.u64 	%rd8, [_ZN3tmd22k_flag_indices_to_keepEiiiPKiPKjPc_param_5];
	cvta.to.global.u64 	%rd1, %rd7;
	cvta.to.global.u64 	%rd2, %rd6;
	cvta.to.global.u64 	%rd3, %rd8;
	mov.u32 	%r28, %ctaid.x;
	mov.u32 	%r1, %ntid.x;
	mov.u32 	%r29, %tid.x;
	mad.lo.s32 	%r107, %r28, %r1, %r29;
	setp.ge.s32 	%p1, %r107, %r25;
	@%p1 bra 	$L__BB2_18;
	setp.gt.s32 	%p2, %r26, 0;
	mov.u32 	%r30, %nctaid.x;
	mul.lo.s32 	%r3, %r30, %r1;
	@%p2 bra 	$L__BB2_2;
	bra.uni 	$L__BB2_17;
$L__BB2_2:
	and.b32  	%r4, %r26, 15;
	add.s32 	%r5, %r4, -1;
	and.b32  	%r6, %r26, 7;
	add.s32 	%r7, %r6, -1;
	and.b32  	%r8, %r26, 2147483632;
	and.b32  	%r9, %r26, 3;
	neg.s32 	%r10, %r8;
	add.s64 	%rd4, %rd2, 32;
$L__BB2_3:
	setp.lt.u32 	%p4, %r26, 16;
	mul.lo.s32 	%r12, %r107, %r26;
	mov.b16 	%rs64, 0;
	mov.b32 	%r111, 0;
	@%p4 bra 	$L__BB2_6;
	mov.b16 	%rs64, 0;
	mov.u32 	%r108, %r12;
	mov.u32 	%r109, %r10;
$L__BB2_5:
	.pragma "nounroll";
	mul.wide.s32 	%rd11, %r108, 4;
	add.s64 	%rd12, %rd4, %rd11;
	ld.global.nc.u32 	%r32, [%rd12+-32];
	mul.wide.s32 	%rd13, %r32, 4;
	add.s64 	%rd14, %rd1, %rd13;
	ld.global.nc.u32 	%r33, [%rd14];
	setp.lt.u32 	%p5, %r33, %r27;
	selp.u16 	%rs19, 1, 0, %p5;
	or.b16  	%rs20, %rs64, %rs19;
	ld.global.nc.u32 	%r34, [%rd12+-28];
	mul.wide.s32 	%rd15, %r34, 4;
	add.s64 	%rd16, %rd1, %rd15;
	ld.global.nc.u32 	%r35, [%rd16];
	setp.lt.u32 	%p6, %r35, %r27;
	selp.u16 	%rs21, 1, 0, %p6;
	or.b16  	%rs22, %rs20, %rs21;
	ld.global.nc.u32 	%r36, [%rd12+-24];
	mul.wide.s32 	%rd17, %r36, 4;
	add.s64 	%rd18, %rd1, %rd17;
	ld.global.nc.u32 	%r37, [%rd18];
	setp.lt.u32 	%p7, %r37, %r27;
	selp.u16 	%rs23, 1, 0, %p7;
	or.b16  	%rs24, %rs22, %rs23;
	ld.global.nc.u32 	%r38, [%rd12+-20];
	mul.wide.s32 	%rd19, %r38, 4;
	add.s64 	%rd20, %rd1, %rd19;
	ld.global.nc.u32 	%r39, [%rd20];
	setp.lt.u32 	%p8, %r39, %r27;
	selp.u16 	%rs25, 1, 0, %p8;
	or.b16  	%rs26, %rs24, %rs25;
	ld.global.nc.u32 	%r40, [%rd12+-16];
	mul.wide.s32 	%rd21, %r40, 4;
	add.s64 	%rd22, %rd1, %rd21;
	ld.global.nc.u32 	%r41, [%rd22];
	setp.lt.u32 	%p9, %r41, %r27;
	selp.u16 	%rs27, 1, 0, %p9;
	or.b16  	%rs28, %rs26, %rs27;
	ld.global.nc.u32 	%r42, [%rd12+-12];
	mul.wide.s32 	%rd23, %r42, 4;
	add.s64 	%rd24, %rd1, %rd23;
	ld.global.nc.u32 	%r43, [%rd24];
	setp.lt.u32 	%p10, %r43, %r27;
	selp.u16 	%rs29, 1, 0, %p10;
	or.b16  	%rs30, %rs28, %rs29;
	ld.global.nc.u32 	%r44, [%rd12+-8];
	mul.wide.s32 	%rd25, %r44, 4;
	add.s64 	%rd26, %rd1, %rd25;
	ld.global.nc.u32 	%r45, [%rd26];
	setp.lt.u32 	%p11, %r45, %r27;
	selp.u16 	%rs31, 1, 0, %p11;
	or.b16  	%rs32, %rs30, %rs31;
	ld.global.nc.u32 	%r46, [%rd12+-4];
	mul.wide.s32 	%rd27, %r46, 4;
	add.s64 	%rd28, %rd1, %rd27;
	ld.global.nc.u32 	%r47, [%rd28];
	setp.lt.u32 	%p12, %r47, %r27;
	selp.u16 	%rs33, 1, 0, %p12;
	or.b16  	%rs34, %rs32, %rs33;
	ld.global.nc.u32 	%r48, [%rd12];
	mul.wide.s32 	%rd29, %r48, 4;
	add.s64 	%rd30, %rd1, %rd29;
	ld.global.nc.u32 	%r49, [%rd30];
	setp.lt.u32 	%p13, %r49, %r27;
	selp.u16 	%rs35, 1, 0, %p13;
	or.b16  	%rs36, %rs34, %rs35;
	ld.global.nc.u32 	%r50, [%rd12+4];
	mul.wide.s32 	%rd31, %r50, 4;
	add.s64 	%rd32, %rd1, %rd31;
	ld.global.nc.u32 	%r51, [%rd32];
	setp.lt.u32 	%p14, %r51, %r27;
	selp.u16 	%rs37, 1, 0, %p14;
	or.b16  	%rs38, %rs36, %rs37;
	ld.global.nc.u32 	%r52, [%rd12+8];
	mul.wide.s32 	%rd33, %r52, 4;
	add.s64 	%rd34, %rd1, %rd33;
	ld.global.nc.u32 	%r53, [%rd34];
	setp.lt.u32 	%p15, %r53, %r27;
	selp.u16 	%rs39, 1, 0, %p15;
	or.b16  	%rs40, %rs38, %rs39;
	ld.global.nc.u32 	%r54, [%rd12+12];
	mul.wide.s32 	%rd35, %r54, 4;
	add.s64 	%rd36, %rd1, %rd35;
	ld.global.nc.u32 	%r55, [%rd36];
	setp.lt.u32 	%p16, %r55, %r27;
	selp.u16 	%rs41, 1, 0, %p16;
	or.b16  	%rs42, %rs40, %rs41;
	ld.global.nc.u32 	%r56, [%rd12+16];
	mul.wide.s32 	%rd37, %r56, 4;
	add.s64 	%rd38, %rd1, %rd37;
	ld.global.nc.u32 	%r57, [%rd38];
	setp.lt.u32 	%p17, %r57, %r27;
	selp.u16 	%rs43, 1, 0, %p17;
	or.b16  	%rs44, %rs42, %rs43;
	ld.global.nc.u32 	%r58, [%rd12+20];
	mul.wide.s32 	%rd39, %r58, 4;
	add.s64 	%rd40, %rd1, %rd39;
	ld.global.nc.u32 	%r59, [%rd40];
	setp.lt.u32 	%p18, %r59, %r27;
	selp.u16 	%rs45, 1, 0, %p18;
	or.b16  	%rs46, %rs44, %rs45;
	ld.global.nc.u32 	%r60, [%rd12+24];
	mul.wide.s32 	%rd41, %r60, 4;
	add.s64 	%rd42, %rd1, %rd41;
	ld.global.nc.u32 	%r61, [%rd42];
	setp.lt.u32 	%p19, %r61, %r27;
	selp.u16 	%rs47, 1, 0, %p19;
	or.b16  	%rs48, %rs46, %rs47;
	ld.global.nc.u32 	%r62, [%rd12+28];
	mul.wide.s32 	%rd43, %r62, 4;
	add.s64 	%rd44, %rd1, %rd43;
	ld.global.nc.u32 	%r63, [%rd44];
	setp.lt.u32 	%p20, %r63, %r27;
	selp.u16 	%rs49, 1, 0, %p20;
	or.b16  	%rs64, %rs48, %rs49;
	add.s32 	%r109, %r109, 16;
	add.s32 	%r108, %r108, 16;
	setp.eq.s32 	%p21, %r109, 0;
	mov.u32 	%r111, %r8;
	@%p21 bra 	$L__BB2_6;
	bra.uni 	$L__BB2_5;
$L__BB2_6:
	setp.eq.s32 	%p22, %r4, 0;
	@%p22 bra 	$L__BB2_16;
	setp.lt.u32 	%p23, %r5, 7;
	@%p23 bra 	$L__BB2_9;
	add.s32 	%r64, %r111, %r12;
	mul.wide.s32 	%rd45, %r64, 4;
	add.s64 	%rd46, %rd2, %rd45;
	ld.global.nc.u32 	%r65, [%rd46];
	mul.wide.s32 	%rd47, %r65, 4;
	add.s64 	%rd48, %rd1, %rd47;
	ld.global.nc.u32 	%r66, [%rd48];
	ld.global.nc.u32 	%r67, [%rd46+4];
	mul.wide.s32 	%rd49, %r67, 4;
	add.s64 	%rd50, %rd1, %rd49;
	ld.global.nc.u32 	%r68, [%rd50];
	min.u32 	%r69, %r66, %r68;
	ld.global.nc.u32 	%r70, [%rd46+8];
	mul.wide.s32 	%rd51, %r70, 4;
	add.s64 	%rd52, %rd1, %rd51;
	ld.global.nc.u32 	%r71, [%rd52];
	min.u32 	%r72, %r69, %r71;
	ld.global.nc.u32 	%r73, [%rd46+12];
	mul.wide.s32 	%rd53, %r73, 4;
	add.s64 	%rd54, %rd1, %rd53;
	ld.global.nc.u32 	%r74, [%rd54];
	min.u32 	%r75, %r72, %r74;
	ld.global.nc.u32 	%r76, [%rd46+16];
	mul.wide.s32 	%rd55, %r76, 4;
	add.s64 	%rd56, %rd1, %rd55;
	ld.global.nc.u32 	%r77, [%rd56];
	min.u32 	%r78, %r75, %r77;
	ld.global.nc.u32 	%r79, [%rd46+20];
	mul.wide.s32 	%rd57, %r79, 4;
	add.s64 	%rd58, %rd1, %rd57;
	ld.global.nc.u32 	%r80, [%rd58];
	min.u32 	%r81, %r78, %r80;
	ld.global.nc.u32 	%r82, [%rd46+24];
	mul.wide.s32 	%rd59, %r82, 4;
	add.s64 	%rd60, %rd1, %rd59;
	ld.global.nc.u32 	%r83, [%rd60];
	min.u32 	%r84, %r81, %r83;
	ld.global.nc.u32 	%r85, [%rd46+28];
	mul.wide.s32 	%rd61, %r85, 4;
	add.s64 	%rd62, %rd1, %rd61;
	ld.global.nc.u32 	%r86, [%rd62];
	min.u32 	%r87, %r84, %r86;
	setp.lt.u32 	%p24, %r87, %r27;
	selp.u16 	%rs51, 1, 0, %p24;
	or.b16  	%rs64, %rs64, %rs51;
	add.s32 	%r111, %r111, 8;
$L__BB2_9:
	setp.eq.s32 	%p25, %r6, 0;
	@%p25 bra 	$L__BB2_16;
	setp.lt.u32 	%p26, %r7, 3;
	@%p26 bra 	$L__BB2_12;
	add.s32 	%r88, %r111, %r12;
	mul.wide.s32 	%rd63, %r88, 4;
	add.s64 	%rd64, %rd2, %rd63;
	ld.global.nc.u32 	%r89, [%rd64];
	mul.wide.s32 	%rd65, %r89, 4;
	add.s64 	%rd66, %rd1, %rd65;
	ld.global.nc.u32 	%r90, [%rd66];
	ld.global.nc.u32 	%r91, [%rd64+4];
	mul.wide.s32 	%rd67, %r91, 4;
	add.s64 	%rd68, %rd1, %rd67;
	ld.global.nc.u32 	%r92, [%rd68];
	min.u32 	%r93, %r90, %r92;
	ld.global.nc.u32 	%r94, [%rd64+8];
	mul.wide.s32 	%rd69, %r94, 4;
	add.s64 	%rd70, %rd1, %rd69;
	ld.global.nc.u32 	%r95, [%rd70];
	min.u32 	%r96, %r93, %r95;
	ld.global.nc.u32 	%r97, [%rd64+12];
	mul.wide.s32 	%rd71, %r97, 4;
	add.s64 	%rd72, %rd1, %rd71;
	ld.global.nc.u32 	%r98, [%rd72];
	min.u32 	%r99, %r96, %r98;
	setp.lt.u32 	%p27, %r99, %r27;
	selp.u16 	%rs53, 1, 0, %p27;
	or.b16  	%rs64, %rs64, %rs53;
	add.s32 	%r111, %r111, 4;
$L__BB2_12:
	setp.eq.s32 	%p28, %r9, 0;
	@%p28 bra 	$L__BB2_16;
	setp.eq.s32 	%p29, %r9, 1;
	add.s32 	%r100, %r111, %r12;
	mul.wide.s32 	%rd73, %r100, 4;
	add.s64 	%rd5, %rd2, %rd73;
	ld.global.nc.u32 	%r101, [%rd5];
	mul.wide.s32 	%rd74, %r101, 4;
	add.s64 	%rd75, %rd1, %rd74;
	ld.global.nc.u32 	%r102, [%rd75];
	setp.lt.u32 	%p30, %r102, %r27;
	selp.u16 	%rs54, 1, 0, %p30;
	or.b16  	%rs64, %rs64, %rs54;
	@%p29 bra 	$L__BB2_16;
	setp.eq.s32 	%p31, %r9, 2;
	ld.global.nc.u32 	%r103, [%rd5+4];
	mul.wide.s32 	%rd76, %r103, 4;
	add.s64 	%rd77, %rd1, %rd76;
	ld.global.nc.u32 	%r104, [%rd77];
	setp.lt.u32 	%p32, %r104, %r27;
	selp.u16 	%rs55, 1, 0, %p32;
	or.b16  	%rs64, %rs64, %rs55;
	@%p31 bra 	$L__BB2_16;
	ld.global.nc.u32 	%r105, [%rd5+8];
	mul.wide.s32 	%rd78, %r105, 4;
	add.s64 	%rd79, %rd1, %rd78;
	ld.global.nc.u32 	%r106, [%rd79];
	setp.lt.u32 	%p33, %r106, %r27;
	selp.u16 	%rs56, 1, 0, %p33;
	or.b16  	%rs64, %rs64, %rs56;
$L__BB2_16:
	cvt.s64.s32 	%rd80, %r107;
	add.s64 	%rd81, %rd3, %rd80;
	st.global.u8 	[%rd81], %rs64;
	add.s32 	%r107, %r107, %r3;
	setp.lt.s32 	%p34, %r107, %r25;
	@%p34 bra 	$L__BB2_3;
	bra.uni 	$L__BB2_18;
$L__BB2_17:
	cvt.s64.s32 	%rd9, %r107;
	add.s64 	%rd10, %rd3, %rd9;
	mov.b16 	%rs15, 0;
	st.global.u8 	[%rd10], %rs15;
	add.s32 	%r107, %r107, %r3;
	setp.lt.s32 	%p3, %r107, %r25;
	@%p3 bra 	$L__BB2_17;
$L__BB2_18:
	ret;

}


// ===== COMPILED SASS (sm_100) =====

	.target	sm_100

	.elftype	@"ET_EXEC"


//--------------------- .note.nv.tkinfo           --------------------------
	.section	.note.nv.tkinfo,"",@"SHT_NOTE"
	.sectionflags	@"SHF_NOTE_NV_TKINFO"
	.tkinfo
        /*0018*/ 	.word	0x00000002
        /*0030*/ 	.string	""
        /*0030*/ 	.string	"ptxas"
        /*0030*/ 	.string	"Cuda compilation tools, release 13.0, V13.0.88"
        /*0030*/ 	.string	"Build cuda_13.0.r13.0/compiler.36424714_0"
        /*0030*/ 	.string	"-arch sm_100 -m 64 "



//--------------------- .note.nv.cuinfo           --------------------------
	.section	.note.nv.cuinfo,"",@"SHT_NOTE"
	.sectionflags	@"SHF_NOTE_NV_CUINFO"
        /*0018*/ 	.short	0x0002
        /*001a*/ 	.short	0x0064
        /*001c*/ 	.short	0x0082
	.zero		2


//--------------------- .nv.info                  --------------------------
	.section	.nv.info,"",@"SHT_CUDA_INFO"
	.align	4


	//----- nvinfo : EIATTR_REGCOUNT
	.align		4
        /*0000*/ 	.byte	0x04, 0x2f
        /*0002*/ 	.short	(.L_1 - .L_0)
	.align		4
.L_0:
        /*0004*/ 	.word	index@(_ZN3tmd19k_idxs_intersectionEiPKjS1_Pj)
        /*0008*/ 	.word	0x0000000c


	//----- nvinfo : EIATTR_FRAME_SIZE
	.align		4
.L_1:
        /*000c*/ 	.byte	0x04, 0x11
        /*000e*/ 	.short	(.L_3 - .L_2)
	.align		4
.L_2:
        /*0010*/ 	.word	index@(_ZN3tmd19k_idxs_intersectionEiPKjS1_Pj)
        /*0014*/ 	.word	0x00000000


	//----- nvinfo : EIATTR_REGCOUNT
	.align		4
.L_3:
        /*0018*/ 	.byte	0x04, 0x2f
        /*001a*/ 	.short	(.L_5 - .L_4)
	.align		4
.L_4:
        /*001c*/ 	.word	index@(_ZN3tmd11k_flag_freeEiiPKjPc)
        /*0020*/ 	.word	0x0000000b


	//----- nvinfo : EIATTR_FRAME_SIZE
	.align		4
.L_5:
        /*0024*/ 	.byte	0x04, 0x11
        /*0026*/ 	.short	(.L_7 - .L_6)
	.align		4
.L_6:
        /*0028*/ 	.word	index@(_ZN3tmd11k_flag_freeEiiPKjPc)
        /*002c*/ 	.word	0x00000000


	//----- nvinfo : EIATTR_REGCOUNT
	.align		4
.L_7:
        /*0030*/ 	.byte	0x04, 0x2f
        /*0032*/ 	.short	(.L_9 - .L_8)
	.align		4
.L_8:
        /*0034*/ 	.word	index@(_ZN3tmd22k_flag_indices_to_keepEiiiPKiPKjPc)
        /*0038*/ 	.word	0x00000020


	//----- nvinfo : EIATTR_FRAME_SIZE
	.align		4
.L_9:
        /*003c*/ 	.byte	0x04, 0x11
        /*003e*/ 	.short	(.L_11 - .L_10)
	.align		4
.L_10:
        /*0040*/ 	.word	index@(_ZN3tmd22k_flag_indices_to_keepEiiiPKiPKjPc)
        /*0044*/ 	.word	0x00000000


	//----- nvinfo : EIATTR_MIN_STACK_SIZE
	.align		4
.L_11:
        /*0048*/ 	.byte	0x04, 0x12
        /*004a*/ 	.short	(.L_13 - .L_12)
	.align		4
.L_12:
        /*004c*/ 	.word	index@(_ZN3tmd22k_flag_indices_to_keepEiiiPKiPKjPc)
        /*0050*/ 	.word	0x00000000


	//----- nvinfo : EIATTR_MIN_STACK_SIZE
	.align		4
.L_13:
        /*0054*/ 	.byte	0x04, 0x12
        /*0056*/ 	.short	(.L_15 - .L_14)
	.align		4
.L_14:
        /*0058*/ 	.word	index@(_ZN3tmd11k_flag_freeEiiPKjPc)
        /*005c*/ 	.word	0x00000000


	//----- nvinfo : EIATTR_MIN_STACK_SIZE
	.align		4
.L_15:
        /*0060*/ 	.byte	0x04, 0x12
        /*0062*/ 	.short	(.L_17 - .L_16)
	.align		4
.L_16:
        /*0064*/ 	.word	index@(_ZN3tmd19k_idxs_intersectionEiPKjS1_Pj)
        /*0068*/ 	.word	0x00000000
.L_17:


//--------------------- .nv.compat                --------------------------
	.section	.nv.compat,"",@"SHT_CUDA_COMPAT_INFO"
	.align	4
        /*0000*/ 	.byte	0x02, 0x09, 0x00, 0x00, 0x02, 0x02, 0x01, 0x00, 0x02, 0x05, 0x05, 0x00, 0x03, 0x07, 0x01, 0x01
        /*0010*/ 	.byte	0x02, 0x03, 0x00, 0x00, 0x02, 0x06, 0x01, 0x00, 0x04, 0x0b, 0x08, 0x00, 0x09, 0x00, 0x00, 0x00
        /*0020*/ 	.byte	0x00, 0x00, 0x00, 0x00


//--------------------- .nv.info._ZN3tmd22k_flag_indices_to_keepEiiiPKiPKjPc --------------------------
	.section	.nv.info._ZN3tmd22k_flag_indices_to_keepEiiiPKiPKjPc,"",@"SHT_CUDA_INFO"
	.sectionflags	@""
	.align	4


	//----- nvinfo : EIATTR_CUDA_API_VERSION
	.align		4
        /*0000*/ 	.byte	0x04, 0x37
        /*0002*/ 	.short	(.L_19 - .L_18)
.L_18:
        /*0004*/ 	.word	0x00000082


	//----- nvinfo : EIATTR_KPARAM_INFO
	.align		4
.L_19:
        /*0008*/ 	.byte	0x04, 0x17
        /*000a*/ 	.short	(.L_21 - .L_20)
.L_20:
        /*000c*/ 	.word	0x00000000
        /*0010*/ 	.short	0x0005
        /*0012*/ 	.short	0x0020
        /*0014*/ 	.byte	0x00, 0xf5, 0x21, 0x00


	//----- nvinfo : EIATTR_KPARAM_INFO
	.align		4
.L_21:
        /*0018*/ 	.byte	0x04, 0x17
        /*001a*/ 	.short	(.L_23 - .L_22)
.L_22:
        /*001c*/ 	.word	0x00000000
        /*0020*/ 	.short	0x0004
        /*0022*/ 	.short	0x0018
        /*0024*/ 	.byte	0x00, 0xf5, 0x21, 0x00


	//----- nvinfo : EIATTR_KPARAM_INFO
	.align		4
.L_23:
        /*0028*/ 	.byte	0x04, 0x17
        /*002a*/ 	.short	(.L_25 - .L_24)
.L_24:
        /*002c*/ 	.word	0x00000000
        /*0030*/ 	.short	0x0003
        /*0032*/ 	.short	0x0010
        /*0034*/ 	.byte	0x00, 0xf5, 0x21, 0x00


	//----- nvinfo : EIATTR_KPARAM_INFO
	.align		4
.L_25:
        /*0038*/ 	.byte	0x04, 0x17
        /*003a*/ 	.short	(.L_27 - .L_26)
.L_26:
        /*003c*/ 	.word	0x00000000
        /*0040*/ 	.short	0x0002
        /*0042*/ 	.short	0x0008
        /*0044*/ 	.byte	0x00, 0xf0, 0x11, 0x00


	//----- nvinfo : EIATTR_KPARAM_INFO
	.align		4
.L_27:
        /*0048*/ 	.byte	0x04, 0x17
        /*004a*/ 	.short	(.L_29 - .L_28)
.L_28:
        /*004c*/ 	.word	0x00000000
        /*0050*/ 	.short	0x0001
        /*0052*/ 	.short	0x0004
        /*0054*/ 	.byte	0x00, 0xf0, 0x11, 0x00


	//----- nvinfo : EIATTR_KPARAM_INFO
	.align		4
.L_29:
        /*0058*/ 	.byte	0x04, 0x17
        /*005a*/ 	.short	(.L_31 - .L_30)
.L_30:
        /*005c*/ 	.word	0x00000000
        /*0060*/ 	.short	0x0000
        /*0062*/ 	.short	0x0000
        /*0064*/ 	.byte	0x00, 0xf0, 0x11, 0x00


	//----- nvinfo : EIATTR_SPARSE_MMA_MASK
	.align		4
.L_31:
        /*0068*/ 	.byte	0x03, 0x50
        /*006a*/ 	.short	0x0000


	//----- nvinfo : EIATTR_MAXREG_COUNT
	.align		4
        /*006c*/ 	.byte	0x03, 0x1b
        /*006e*/ 	.short	0x00ff


	//----- nvinfo : EIATTR_MERCURY_ISA_VERSION
	.align		4
        /*0070*/ 	.byte	0x03, 0x5f
        /*0072*/ 	.short	0x0101


	//----- nvinfo : EIATTR_VRC_CTA_INIT_COUNT
	.align		4
        /*0074*/ 	.byte	0x02, 0x4a
	.zero		1
	.zero		1


	//----- nvinfo : EIATTR_EXIT_INSTR_OFFSETS
	.align		4
        /*0078*/ 	.byte	0x04, 0x1c
        /*007a*/ 	.short	(.L_33 - .L_32)


	//   ....[0]....
.L_32:
        /*007c*/ 	.word	0x00000070


	//   ....[1]....
        /*0080*/ 	.word	0x00000150


	//   ....[2]....
        /*0084*/ 	.word	0x00000f80


	//----- nvinfo : EIATTR_CRS_STACK_SIZE
	.align		4
.L_33:
        /*0088*/ 	.byte	0x04, 0x1e
        /*008a*/ 	.short	(.L_35 - .L_34)
.L_34:
        /*008c*/ 	.word	0x00000000


	//----- nvinfo : EIATTR_CBANK_PARAM_SIZE
	.align		4
.L_35:
        /*0090*/ 	.byte	0x03, 0x19
        /*0092*/ 	.short	0x0028


	//----- nvinfo : EIATTR_PARAM_CBANK
	.align		4
        /*0094*/ 	.byte	0x04, 0x0a
        /*0096*/ 	.short	(.L_37 - .L_36)
	.align		4
.L_36:
        /*0098*/ 	.word	index@(.nv.constant0._ZN3tmd22k_flag_indices_to_keepEiiiPKiPKjPc)
        /*009c*/ 	.short	0x0380
        /*009e*/ 	.short	0x0028


	//----- nvinfo : EIATTR_SW_WAR
	.align		4
.L_37:
        /*00a0*/ 	.byte	0x04, 0x36
        /*00a2*/ 	.short	(.L_39 - .L_38)
.L_38:
        /*00a4*/ 	.word	0x00000008
.L_39:


//--------------------- .nv.info._ZN3tmd11k_flag_freeEiiPKjPc --------------------------
	.section	.nv.info._ZN3tmd11k_flag_freeEiiPKjPc,"",@"SHT_CUDA_INFO"
	.sectionflags	@""
	.align	4


	//----- nvinfo : EIATTR_CUDA_API_VERSION
	.align		4
        /*0000*/ 	.byte	0x04, 0x37
        /*0002*/ 	.short	(.L_41 - .L_40)
.L_40:
        /*0004*/ 	.word	0x00000082


	//----- nvinfo : EIATTR_KPARAM_INFO
	.align		4
.L_41:
        /*0008*/ 	.byte	0x04, 0x17
        /*000a*/ 	.short	(.L_43 - .L_42)
.L_42:
        /*000c*/ 	.word	0x00000000
        /*0010*/ 	.short	0x0003
        /*0012*/ 	.short	0x0010
        /*0014*/ 	.byte	0x00, 0xf5, 0x21, 0x00


	//----- nvinfo : EIATTR_KPARAM_INFO
	.align		4
.L_43:
        /*0018*/ 	.byte	0x04, 0x17
        /*001a*/ 	.short	(.L_45 - .L_44)
.L_44:
        /*001c*/ 	.word	0x00000000
        /*0020*/ 	.short	0x0002
        /*0022*/ 	.short	0x0008
        /*0024*/ 	.byte	0x00, 0xf5, 0x21, 0x00


	//----- nvinfo : EIATTR_KPARAM_INFO
	.align		4
.L_45:
        /*0028*/ 	.byte	0x04, 0x17
        /*002a*/ 	.short	(.L_47 - .L_46)
.L_46:
        /*002c*/ 	.word	0x00000000
        /*0030*/ 	.short	0x0001
        /*0032*/ 	.short	0x0004
        /*0034*/ 	.byte	0x00, 0xf0, 0x11, 0x00


	//----- nvinfo : EIATTR_KPARAM_INFO
	.align		4
.L_47:
        /*0038*/ 	.byte	0x04, 0x17
        /*003a*/ 	.short	(.L_49 - .L_48)
.L_48:
        /*003c*/ 	.word	0x00000000
        /*0040*/ 	.short	0x0000
        /*0042*/ 	.short	0x0000
        /*0044*/ 	.byte	0x00, 0xf0, 0x11, 0x00


	//----- nvinfo : EIATTR_SPARSE_MMA_MASK
	.align		4
.L_49:
        /*0048*/ 	.byte	0x03, 0x50
        /*004a*/ 	.short	0x0000


	//----- nvinfo : EIATTR_MAXREG_COUNT
	.align		4
        /*004c*/ 	.byte	0x03, 0x1b
        /*004e*/ 	.short	0x00ff


	//----- nvinfo : EIATTR_MERCURY_ISA_VERSION
	.align		4
        /*0050*/ 	.byte	0x03, 0x5f
        /*0052*/ 	.short	0x0101


	//----- nvinfo : EIATTR_VRC_CTA_INIT_COUNT
	.align		4
        /*0054*/ 	.byte	0x02, 0x4a
	.zero		1
	.zero		1


	//----- nvinfo : EIATTR_EXIT_INSTR_OFFSETS
	.align		4
        /*0058*/ 	.byte	0x04, 0x1c
        /*005a*/ 	.short	(.L_51 - .L_50)


	//   ....[0]....
.L_50:
        /*005c*/ 	.word	0x00000070


	//   ....[1]....
        /*0060*/ 	.word	0x00000190


	//----- nvinfo : EIATTR_CRS_STACK_SIZE
	.align		4
.L_51:
        /*0064*/ 	.byte	0x04, 0x1e
        /*0066*/ 	.short	(.L_53 - .L_52)
.L_52:
        /*0068*/ 	.word	0x00000000


	//----- nvinfo : EIATTR_CBANK_PARAM_SIZE
	.align		4
.L_53:
        /*006c*/ 	.byte	0x03, 0x19
        /*006e*/ 	.short	0x0018


	//----- nvinfo : EIATTR_PARAM_CBANK
	.align		4
        /*0070*/ 	.byte	0x04, 0x0a
        /*0072*/ 	.short	(.L_55 - .L_54)
	.align		4
.L_54:
        /*0074*/ 	.word	index@(.nv.constant0._ZN3tmd11k_flag_freeEiiPKjPc)
        /*0078*/ 	.short	0x0380
        /*007a*/ 	.short	0x0018


	//----- nvinfo : EIATTR_SW_WAR
	.align		4
.L_55:
        /*007c*/ 	.byte	0x04, 0x36
        /*007e*/ 	.short	(.L_57 - .L_56)
.L_56:
        /*0080*/ 	.word	0x00000008
.L_57:


//--------------------- .nv.info._ZN3tmd19k_idxs_intersectionEiPKjS1_Pj --------------------------
	.section	.nv.info._ZN3tmd19k_idxs_intersectionEiPKjS1_Pj,"",@"SHT_CUDA_INFO"
	.sectionflags	@""
	.align	4


	//----- nvinfo : EIATTR_CUDA_API_VERSION
	.align		4
        /*0000*/ 	.byte	0x04, 0x37
        /*0002*/ 	.short	(.L_59 - .L_58)
.L_58:
        /*0004*/ 	.word	0x00000082


	//----- nvinfo : EIATTR_KPARAM_INFO
	.align		4
.L_59:
        /*0008*/ 	.byte	0x04, 0x17
        /*000a*/ 	.short	(.L_61 - .L_60)
.L_60:
        /*000c*/ 	.word	0x00000000
        /*0010*/ 	.short	0x0003
        /*0012*/ 	.short	0x0018
        /*0014*/ 	.byte	0x00, 0xf5, 0x21, 0x00


	//----- nvinfo : EIATTR_KPARAM_INFO
	.align		4
.L_61:
        /*0018*/ 	.byte	0x04, 0x17
        /*001a*/ 	.short	(.L_63 - .L_62)
.L_62:
        /*001c*/ 	.word	0x00000000
        /*0020*/ 	.short	0x0002
        /*0022*/ 	.short	0x0010
        /*0024*/ 	.byte	0x00, 0xf5, 0x21, 0x00


	//----- nvinfo : EIATTR_KPARAM_INFO
	.align		4
.L_63:
        /*0028*/ 	.byte	0x04, 0x17
        /*002a*/ 	.short	(.L_65 - .L_64)
.L_64:
        /*002c*/ 	.word	0x00000000
        /*0030*/ 	.short	0x0001
        /*0032*/ 	.short	0x0008
        /*0034*/ 	.byte	0x00, 0xf5, 0x21, 0x00


	//----- nvinfo : EIATTR_KPARAM_INFO
	.align		4
.L_65:
        /*0038*/ 	.byte	0x04, 0x17
        /*003a*/ 	.short	(.L_67 - .L_66)
.L_66:
        /*003c*/ 	.word	0x00000000
        /*0040*/ 	.short	0x0000
        /*0042*/ 	.short	0x0000
        /*0044*/ 	.byte	0x00, 0xf0, 0x11, 0x00


	//----- nvinfo : EIATTR_SPARSE_MMA_MASK
	.align		4
.L_67:
        /*0048*/ 	.byte	0x03, 0x50
        /*004a*/ 	.short	0x0000


	//----- nvinfo : EIATTR_MAXREG_COUNT
	.align		4
        /*004c*/ 	.byte	0x03, 0x1b
        /*004e*/ 	.short	0x00ff


	//----- nvinfo : EIATTR_MERCURY_ISA_VERSION
	.align		4
        /*0050*/ 	.byte	0x03, 0x5f
        /*0052*/ 	.short	0x0101


	//----- nvinfo : EIATTR_VRC_CTA_INIT_COUNT
	.align		4
        /*0054*/ 	.byte	0x02, 0x4a
	.zero		1
	.zero		1


	//----- nvinfo : EIATTR_EXIT_INSTR_OFFSETS
	.align		4
        /*0058*/ 	.byte	0x04, 0x1c
        /*005a*/ 	.short	(.L_69 - .L_68)


	//   ....[0]....
.L_68:
        /*005c*/ 	.word	0x00000070


	//   ....[1]....
        /*0060*/ 	.word	0x00000140


	//----- nvinfo : EIATTR_CBANK_PARAM_SIZE
	.align		4
.L_69:
        /*0064*/ 	.byte	0x03, 0x19
        /*0066*/ 	.short	0x0020


	//----- nvinfo : EIATTR_PARAM_CBANK
	.align		4
        /*0068*/ 	.byte	0x04, 0x0a
        /*006a*/ 	.short	(.L_71 - .L_70)
	.align		4
.L_70:
        /*006c*/ 	.word	index@(.nv.constant0._ZN3tmd19k_idxs_intersectionEiPKjS1_Pj)
        /*0070*/ 	.short	0x0380
        /*0072*/ 	.short	0x0020


	//----- nvinfo : EIATTR_SW_WAR
	.align		4
.L_71:
        /*0074*/ 	.byte	0x04, 0x36
        /*0076*/ 	.short	(.L_73 - .L_72)
.L_72:
        /*0078*/ 	.word	0x00000008
.L_73:


//--------------------- .nv.callgraph             --------------------------
	.section	.nv.callgraph,"",@"SHT_CUDA_CALLGRAPH"
	.align	4
	.sectionentsize	8
	.align		4
        /*0000*/ 	.word	0x00000000
	.align		4
        /*0004*/ 	.word	0xffffffff
	.align		4
        /*0008*/ 	.word	0x00000000
	.align		4
        /*000c*/ 	.word	0xfffffffe
	.align		4
        /*0010*/ 	.word	0x00000000
	.align		4
        /*0014*/ 	.word	0xfffffffd
	.align		4
        /*0018*/ 	.word	0x00000000
	.align		4
        /*001c*/ 	.word	0xfffffffc


//--------------------- .text._ZN3tmd22k_flag_indices_to_keepEiiiPKiPKjPc --------------------------
	.section	.text._ZN3tmd22k_flag_indices_to_keepEiiiPKiPKjPc,"ax",@progbits
	.align	128
        .global         _ZN3tmd22k_flag_indices_to_keepEiiiPKiPKjPc
        .type           _ZN3tmd22k_flag_indices_to_keepEiiiPKiPKjPc,@function
        .size           _ZN3tmd22k_flag_indices_to_keepEiiiPKiPKjPc,(.L_x_12 - _ZN3tmd22k_flag_indices_to_keepEiiiPKiPKjPc)
        .other          _ZN3tmd22k_flag_indices_to_keepEiiiPKiPKjPc,@"STO_CUDA_ENTRY STV_DEFAULT"
_ZN3tmd22k_flag_indices_to_keepEiiiPKiPKjPc:
.text._ZN3tmd22k_flag_indices_to_keepEiiiPKiPKjPc:
[----:B------:R-:W-:Y:S01]  /*0000*/  LDC R1, c[0x0][0x37c] ;  /* 0x0000df00ff017b82 */ /* 0x000fe20000000800 */
[----:B------:R-:W0:Y:S07]  /*0010*/  S2R R0, SR_TID.X ;  /* 0x0000000000007919 */ /* 0x000e2e0000002100 */
[----:B------:R-:W0:Y:S01]  /*0020*/  S2UR UR4, SR_CTAID.X ;  /* 0x00000000000479c3 */ /* 0x000e220000002500 */
[----:B------:R-:W1:Y:S07]  /*0030*/  LDCU UR5, c[0x0][0x380] ;  /* 0x00007000ff0577ac */ /* 0x000e6e0008000800 */
[----:B------:R-:W0:Y:S02]  /*0040*/  LDC R3, c[0x0][0x360] ;  /* 0x0000d800ff037b82 */ /* 0x000e240000000800 */
[----:B0-----:R-:W-:-:S05]  /*0050*/  IMAD R0, R3, UR4, R0 ;  /* 0x0000000403007c24 */ /* 0x001fca000f8e0200 */
[----:B-1----:R-:W-:-:S13]  /*0060*/  ISETP.GE.AND P0, PT, R0, UR5, PT ;  /* 0x0000000500007c0c */ /* 0x002fda000bf06270 */
[----:B------:R-:W-:Y:S05]  /*0070*/  @P0 EXIT ;  /* 0x000000000000094d */ /* 0x000fea0003800000 */
[----:B------:R-:W0:Y:S01]  /*0080*/  LDC R6, c[0x0][0x384] ;  /* 0x0000e100ff067b82 */ /* 0x000e220000000800 */
[----:B------:R-:W1:Y:S01]  /*0090*/  LDCU UR4, c[0x0][0x370] ;  /* 0x00006e00ff0477ac */ /* 0x000e620008000800 */
[----:B------:R-:W2:Y:S01]  /*00a0*/  LDCU.64 UR6, c[0x0][0x358] ;  /* 0x00006b00ff0677ac */ /* 0x000ea20008000a00 */
[----:B-1----:R-:W-:Y:S01]  /*00b0*/  IMAD R3, R3, UR4, RZ ;  /* 0x0000000403037c24 */ /* 0x002fe2000f8e02ff */
[----:B0-----:R-:W-:-:S13]  /*00c0*/  ISETP.GT.AND P0, PT, R6, RZ, PT ;  /* 0x000000ff0600720c */ /* 0x001fda0003f04270 */
[----:B--2---:R-:W-:Y:S05]  /*00d0*/  @P0 BRA `(.L_x_0) ;  /* 0x0000000000200947 */ /* 0x004fea0003800000 */
[----:B------:R-:W0:Y:S02]  /*00e0*/  LDCU.64 UR8, c[0x0][0x3a0] ;  /* 0x00007400ff0877ac */ /* 0x000e240008000a00 */
.L_x_1:
[----:B0-----:R-:W-:-:S04]  /*00f0*/  IADD3 R4, P0, PT, R0, UR8, RZ ;  /* 0x0000000800047c10 */ /* 0x001fc8000ff1e0ff */
[----:B------:R-:W-:Y:S01]  /*0100*/  LEA.HI.X.SX32 R5, R0, UR9, 0x1, P0 ;  /* 0x0000000900057c11 */ /* 0x000fe200080f0eff */
[----:B------:R-:W-:-:S04]  /*0110*/  IMAD.IADD R0, R3, 0x1, R0 ;  /* 0x0000000103007824 */ /* 0x000fc800078e0200 */
[----:B------:R1:W-:Y:S01]  /*0120*/  STG.E.U8 desc[UR6][R4.64], RZ ;  /* 0x000000ff04007986 */ /* 0x0003e2000c101106 */
[----:B------:R-:W-:-:S13]  /*0130*/  ISETP.GE.AND P0, PT, R0, UR5, PT ;  /* 0x0000000500007c0c */ /* 0x000fda000bf06270 */
[----:B-1----:R-:W-:Y:S05]  /*0140*/  @!P0 BRA `(.L_x_1) ;  /* 0xfffffffc00e88947 */ /* 0x002fea000383ffff */
[----:B------:R-:W-:Y:S05]  /*0150*/  EXIT ;  /* 0x000000000000794d */ /* 0x000fea0003800000 */
.L_x_0:
[----:B------:R-:W0:Y:S01]  /*0160*/  LDCU.64 UR4, c[0x0][0x390] ;  /* 0x00007200ff0477ac */ /* 0x000e220008000a00 */
[C---:B------:R-:W-:Y:S02]  /*0170*/  LOP3.LUT R2, R6.reuse, 0xf, RZ, 0xc0, !PT ;  /* 0x0000000f06027812 */ /* 0x040fe400078ec0ff */
[----:B------:R-:W-:Y:S01]  /*0180*/  LOP3.LUT R4, R6, 0x7, RZ, 0xc0, !PT ;  /* 0x0000000706047812 */ /* 0x000fe200078ec0ff */
[----:B------:R-:W1:Y:S02]  /*0190*/  LDCU UR8, c[0x0][0x388] ;  /* 0x00007100ff0877ac */ /* 0x000e640008000800 */
[----:B------:R-:W-:Y:S02]  /*01a0*/  VIADD R5, R2, 0xffffffff ;  /* 0xffffffff02057836 */ /* 0x000fe40000000000 */
[----:B------:R-:W-:-:S03]  /*01b0*/  VIADD R7, R4, 0xffffffff ;  /* 0xffffffff04077836 */ /* 0x000fc60000000000 */
[----:B------:R-:W-:Y:S02]  /*01c0*/  ISETP.GE.U32.AND P0, PT, R5, 0x7, PT ;  /* 0x000000070500780c */ /* 0x000fe40003f06070 */
[C---:B------:R-:W-:Y:S02]  /*01d0*/  LOP3.LUT R5, R6.reuse, 0x7ffffff0, RZ, 0xc0, !PT ;  /* 0x7ffffff006057812 */ /* 0x040fe400078ec0ff */
[----:B------:R-:W-:Y:S02]  /*01e0*/  ISETP.GE.U32.AND P1, PT, R7, 0x3, PT ;  /* 0x000000030700780c */ /* 0x000fe40003f26070 */
[----:B------:R-:W-:Y:S01]  /*01f0*/  LOP3.LUT R6, R6, 0x3, RZ, 0xc0, !PT ;  /* 0x0000000306067812 */ /* 0x000fe200078ec0ff */
[----:B0-----:R-:W-:Y:S01]  /*0200*/  UIADD3 UR4, UP0, UPT, UR4, 0x20, URZ ;  /* 0x0000002004047890 */ /* 0x001fe2000ff1e0ff */
[----:B------:R-:W-:-:S03]  /*0210*/  IMAD.MOV R7, RZ, RZ, -R5 ;  /* 0x000000ffff077224 */ /* 0x000fc600078e0a05 */
[----:B-1----:R-:W-:-:S12]  /*0220*/  UIADD3.X UR5, UPT, UPT, URZ, UR5, URZ, UP0, !UPT ;  /* 0x00000005ff057290 */ /* 0x002fd800087fe4ff */
.L_x_7:
[----:B------:R-:W0:Y:S01]  /*0230*/  LDCU UR9, c[0x0][0x384] ;  /* 0x00007080ff0977ac */ /* 0x000e220008000800 */
[----:B------:R-:W-:Y:S01]  /*0240*/  PRMT R11, RZ, 0x7610, R11 ;  /* 0x00007610ff0b7816 */ /* 0x000fe2000000000b */
[----:B------:R-:W-:Y:S01]  /*0250*/  IMAD.MOV.U32 R8, RZ, RZ, RZ ;  /* 0x000000ffff087224 */ /* 0x000fe200078e00ff */
[----:B0-----:R-:W-:Y:S02]  /*0260*/  UISETP.GE.U32.AND UP0, UPT, UR9, 0x10, UPT ;  /* 0x000000100900788c */ /* 0x001fe4000bf06070 */
[----:B------:R-:W-:-:S07]  /*0270*/  IMAD R9, R0, UR9, RZ ;  /* 0x0000000900097c24 */ /* 0x000fce000f8e02ff */
[----:B------:R-:W-:Y:S05]  /*0280*/  BRA.U !UP0, `(.L_x_2) ;  /* 0x0000000508907547 */ /* 0x000fea000b800000 */
[----:B------:R-:W-:Y:S01]  /*0290*/  PRMT R11, RZ, 0x7610, R11 ;  /* 0x00007610ff0b7816 */ /* 0x000fe2000000000b */
[----:B------:R-:W-:Y:S02]  /*02a0*/  IMAD.MOV.U32 R10, RZ, RZ, R9 ;  /* 0x000000ffff0a7224 */ /* 0x000fe400078e0009 */
[----:B------:R-:W-:-:S07]  /*02b0*/  IMAD.MOV.U32 R8, RZ, RZ, R7 ;  /* 0x000000ffff087224 */ /* 0x000fce00078e0007 */
.L_x_3:
[----:B------:R-:W-:Y:S01]  /*02c0*/  IMAD.U32 R28, RZ, RZ, UR4 ;  /* 0x00000004ff1c7e24 */ /* 0x000fe2000f8e00ff */
[----:B------:R-:W0:Y:S01]  /*02d0*/  LDC.64 R14, c[0x0][0x398] ;  /* 0x0000e600ff0e7b82 */ /* 0x000e220000000a00 */
[----:B------:R-:W-:Y:S02]  /*02e0*/  IMAD.U32 R29, RZ, RZ, UR5 ;  /* 0x00000005ff1d7e24 */ /* 0x000fe4000f8e00ff */
[----:B------:R-:W-:-:S05]  /*02f0*/  IMAD.WIDE R28, R10, 0x4, R28 ;  /* 0x000000040a1c7825 */ /* 0x000fca00078e021c */
[----:B------:R-:W0:Y:S04]  /*0300*/  LDG.E.CONSTANT R21, desc[UR6][R28.64+-0x1c] ;  /* 0xffffe4061c157981 */ /* 0x000e28000c1e9900 */
[----:B------:R-:W2:Y:S04]  /*0310*/  LDG.E.CONSTANT R23, desc[UR6][R28.64+-0x20] ;  /* 0xffffe0061c177981 */ /* 0x000ea8000c1e9900 */
[----:B------:R-:W3:Y:S04]  /*0320*/  LDG.E.CONSTANT R13, desc[UR6][R28.64+-0x18] ;  /* 0xffffe8061c0d7981 */ /* 0x000ee8000c1e9900 */
[----:B------:R-:W4:Y:S04]  /*0330*/  LDG.E.CONSTANT R17, desc[UR6][R28.64+-0x14] ;  /* 0xffffec061c117981 */ /* 0x000f28000c1e9900 */
[----:B------:R-:W5:Y:S04]  /*0340*/  LDG.E.CONSTANT R25, desc[UR6][R28.64+-0x10] ;  /* 0xfffff0061c197981 */ /* 0x000f68000c1e9900 */
[----:B------:R-:W5:Y:S04]  /*0350*/  LDG.E.CONSTANT R26, desc[UR6][R28.64+-0x8] ;  /* 0xfffff8061c1a7981 */ /* 0x000f68000c1e9900 */
[----:B------:R-:W5:Y:S04]  /*0360*/  LDG.E.CONSTANT R18, desc[UR6][R28.64+-0x4] ;  /* 0xfffffc061c127981 */ /* 0x000f68000c1e9900 */
[----:B------:R-:W5:Y:S04]  /*0370*/  LDG.E.CONSTANT R19, desc[UR6][R28.64] ;  /* 0x000000061c137981 */ /* 0x000f68000c1e9900 */
[----:B------:R-:W5:Y:S01]  /*0380*/  LDG.E.CONSTANT R27, desc[UR6][R28.64+0x4] ;  /* 0x000004061c1b7981 */ /* 0x000f62000c1e9900 */
[----:B0-----:R-:W-:-:S04]  /*0390*/  IMAD.WIDE R20, R21, 0x4, R14 ;  /* 0x0000000415147825 */ /* 0x001fc800078e020e */
[--C-:B--2---:R-:W-:Y:S02]  /*03a0*/  IMAD.WIDE R22, R23, 0x4, R14.reuse ;  /* 0x0000000417167825 */ /* 0x104fe400078e020e */
[----:B------:R-:W2:Y:S02]  /*03b0*/  LDG.E.CONSTANT R20, desc[UR6][R20.64] ;  /* 0x0000000614147981 */ /* 0x000ea4000c1e9900 */
[--C-:B---3--:R-:W-:Y:S02]  /*03c0*/  IMAD.WIDE R12, R13, 0x4, R14.reuse ;  /* 0x000000040d0c7825 */ /* 0x108fe400078e020e */
[----:B------:R-:W3:Y:S02]  /*03d0*/  LDG.E.CONSTANT R22, desc[UR6][R22.64] ;  /* 0x0000000616167981 */ /* 0x000ee4000c1e9900 */
[--C-:B----4-:R-:W-:Y:S02]  /*03e0*/  IMAD.WIDE R16, R17, 0x4, R14.reuse ;  /* 0x0000000411107825 */ /* 0x110fe400078e020e */
[----:B------:R-:W4:Y:S04]  /*03f0*/  LDG.E.CONSTANT R12, desc[UR6][R12.64] ;  /* 0x000000060c0c7981 */ /* 0x000f28000c1e9900 */
[----:B------:R0:W4:Y:S01]  /*0400*/  LDG.E.CONSTANT R16, desc[UR6][R16.64] ;  /* 0x0000000610107981 */ /* 0x000122000c1e9900 */
[----:B-----5:R-:W-:-:S03]  /*0410*/  IMAD.WIDE R24, R25, 0x4, R14 ;  /* 0x0000000419187825 */ /* 0x020fc600078e020e */
[----:B------:R-:W5:Y:S04]  /*0420*/  LDG.E.CONSTANT R21, desc[UR6][R28.64+0x10] ;  /* 0x000010061c157981 */ /* 0x000f68000c1e9900 */
[----:B------:R-:W5:Y:S04]  /*0430*/  LDG.E.CONSTANT R13, desc[UR6][R28.64+-0xc] ;  /* 0xfffff4061c0d7981 */ /* 0x000f68000c1e9900 */
[----:B------:R-:W5:Y:S04]  /*0440*/  LDG.E.CONSTANT R24, desc[UR6][R24.64] ;  /* 0x0000000618187981 */ /* 0x000f68000c1e9900 */
[----:B------:R-:W5:Y:S01]  /*0450*/  LDG.E.CONSTANT R23, desc[UR6][R28.64+0x14] ;  /* 0x000014061c177981 */ /* 0x000f62000c1e9900 */
[----:B--2---:R-:W-:-:S03]  /*0460*/  ISETP.GE.U32.AND P3, PT, R20, UR8, PT ;  /* 0x0000000814007c0c */ /* 0x004fc6000bf66070 */
[----:B------:R-:W2:Y:S01]  /*0470*/  LDG.E.CONSTANT R20, desc[UR6][R28.64+0x8] ;  /* 0x000008061c147981 */ /* 0x000ea2000c1e9900 */
[----:B---3--:R-:W-:Y:S02]  /*0480*/  ISETP.GE.U32.AND P2, PT, R22, UR8, PT ;  /* 0x0000000816007c0c */ /* 0x008fe4000bf46070 */
[----:B0-----:R-:W-:Y:S02]  /*0490*/  SEL R17, RZ, 0x1, P3 ;  /* 0x00000001ff117807 */ /* 0x001fe40001800000 */
[----:B----4-:R-:W-:Y:S02]  /*04a0*/  ISETP.GE.U32.AND P4, PT, R12, UR8, PT ;  /* 0x000000080c007c0c */ /* 0x010fe4000bf86070 */
[----:B------:R-:W-:Y:S02]  /*04b0*/  SEL R12, RZ, 0x1, P2 ;  /* 0x00000001ff0c7807 */ /* 0x000fe40001000000 */
[----:B------:R-:W-:Y:S02]  /*04c0*/  ISETP.GE.U32.AND P5, PT, R16, UR8, PT ;  /* 0x0000000810007c0c */ /* 0x000fe4000bfa6070 */
[----:B------:R-:W3:Y:S01]  /*04d0*/  LDG.E.CONSTANT R16, desc[UR6][R28.64+0xc] ;  /* 0x00000c061c107981 */ /* 0x000ee2000c1e9900 */
[----:B------:R-:W-:-:S02]  /*04e0*/  LOP3.LUT R11, R17, R11, R12, 0xfe, !PT ;  /* 0x0000000b110b7212 */ /* 0x000fc400078efe0c */
[----:B------:R-:W-:Y:S02]  /*04f0*/  SEL R17, RZ, 0x1, P5 ;  /* 0x00000001ff117807 */ /* 0x000fe40002800000 */
[----:B------:R-:W-:-:S04]  /*0500*/  SEL R12, RZ, 0x1, P4 ;  /* 0x00000001ff0c7807 */ /* 0x000fc80002000000 */
[----:B------:R-:W-:Y:S02]  /*0510*/  LOP3.LUT R11, R17, R11, R12, 0xfe, !PT ;  /* 0x0000000b110b7212 */ /* 0x000fe400078efe0c */
[----:B------:R-:W4:Y:S04]  /*0520*/  LDG.E.CONSTANT R17, desc[UR6][R28.64+0x18] ;  /* 0x000018061c117981 */ /* 0x000f28000c1e9900 */
[----:B------:R-:W4:Y:S01]  /*0530*/  LDG.E.CONSTANT R29, desc[UR6][R28.64+0x1c] ;  /* 0x00001c061c1d7981 */ /* 0x000f22000c1e9900 */
[----:B-----5:R-:W-:Y:S01]  /*0540*/  IMAD.WIDE R12, R13, 0x4, R14 ;  /* 0x000000040d0c7825 */ /* 0x020fe200078e020e */
[----:B------:R-:W-:-:S03]  /*0550*/  ISETP.GE.U32.AND P2, PT, R24, UR8, PT ;  /* 0x0000000818007c0c */ /* 0x000fc6000bf46070 */
[--C-:B------:R-:W-:Y:S02]  /*0560*/  IMAD.WIDE R24, R26, 0x4, R14.reuse ;  /* 0x000000041a187825 */ /* 0x100fe400078e020e */
[----:B------:R-:W5:Y:S02]  /*0570*/  LDG.E.CONSTANT R12, desc[UR6][R12.64] ;  /* 0x000000060c0c7981 */ /* 0x000f64000c1e9900 */
[----:B------:R-:W-:-:S06]  /*0580*/  IMAD.WIDE R26, R27, 0x4, R14 ;  /* 0x000000041b1a7825 */ /* 0x000fcc00078e020e */
[----:B------:R-:W5:Y:S04]  /*0590*/  LDG.E.CONSTANT R26, desc[UR6][R26.64] ;  /* 0x000000061a1a7981 */ /* 0x000f68000c1e9900 */
[----:B------:R0:W5:Y:S02]  /*05a0*/  LDG.E.CONSTANT R13, desc[UR6][R24.64] ;  /* 0x00000006180d7981 */ /* 0x000164000c1e9900 */
[----:B0-----:R-:W-:-:S04]  /*05b0*/  IMAD.WIDE R24, R18, 0x4, R14 ;  /* 0x0000000412187825 */ /* 0x001fc800078e020e */
[--C-:B------:R-:W-:Y:S02]  /*05c0*/  IMAD.WIDE R18, R19, 0x4, R14.reuse ;  /* 0x0000000413127825 */ /* 0x100fe400078e020e */
[----:B------:R-:W5:Y:S04]  /*05d0*/  LDG.E.CONSTANT R24, desc[UR6][R24.64] ;  /* 0x0000000618187981 */ /* 0x000f68000c1e9900 */
[----:B------:R2:W5:Y:S01]  /*05e0*/  LDG.E.CONSTANT R25, desc[UR6][R18.64] ;  /* 0x0000000612197981 */ /* 0x000562000c1e9900 */
[----:B------:R-:W-:-:S06]  /*05f0*/  IMAD.WIDE R22, R23, 0x4, R14 ;  /* 0x0000000417167825 */ /* 0x000fcc00078e020e */
[----:B------:R-:W5:Y:S01]  /*0600*/  LDG.E.CONSTANT R22, desc[UR6][R22.64] ;  /* 0x0000000616167981 */ /* 0x000f62000c1e9900 */
[----:B--2---:R-:W-:-:S05]  /*0610*/  IMAD.WIDE R18, R20, 0x4, R14 ;  /* 0x0000000414127825 */ /* 0x004fca00078e020e */
[----:B------:R3:W2:Y:S01]  /*0620*/  LDG.E.CONSTANT R27, desc[UR6][R18.64] ;  /* 0x00000006121b7981 */ /* 0x0006a2000c1e9900 */
[----:B------:R-:W-:-:S06]  /*0630*/  IMAD.WIDE R20, R21, 0x4, R14 ;  /* 0x0000000415147825 */ /* 0x000fcc00078e020e */
[----:B------:R-:W2:Y:S01]  /*0640*/  LDG.E.CONSTANT R20, desc[UR6][R20.64] ;  /* 0x0000000614147981 */ /* 0x000ea2000c1e9900 */
[----:B---3--:R-:W-:-:S06]  /*0650*/  IMAD.WIDE R18, R16, 0x4, R14 ;  /* 0x0000000410127825 */ /* 0x008fcc00078e020e */
[----:B------:R-:W3:Y:S01]  /*0660*/  LDG.E.CONSTANT R18, desc[UR6][R18.64] ;  /* 0x0000000612127981 */ /* 0x000ee2000c1e9900 */
[----:B----4-:R-:W-:-:S06]  /*0670*/  IMAD.WIDE R16, R17, 0x4, R14 ;  /* 0x0000000411107825 */ /* 0x010fcc00078e020e */
[----:B------:R-:W4:Y:S01]  /*0680*/  LDG.E.CONSTANT R16, desc[UR6][R16.64] ;  /* 0x0000000610107981 */ /* 0x000f22000c1e9900 */
[----:B------:R-:W-:-:S06]  /*0690*/  IMAD.WIDE R14, R29, 0x4, R14 ;  /* 0x000000041d0e7825 */ /* 0x000fcc00078e020e */
[----:B------:R-:W4:Y:S01]  /*06a0*/  LDG.E.CONSTANT R14, desc[UR6][R14.64] ;  /* 0x000000060e0e7981 */ /* 0x000f22000c1e9900 */
[----:B-----5:R-:W-:Y:S02]  /*06b0*/  ISETP.GE.U32.AND P3, PT, R12, UR8, PT ;  /* 0x000000080c007c0c */ /* 0x020fe4000bf66070 */
[----:B------:R-:W-:Y:S02]  /*06c0*/  SEL R12, RZ, 0x1, P2 ;  /* 0x00000001ff0c7807 */ /* 0x000fe40001000000 */
[----:B------:R-:W-:Y:S02]  /*06d0*/  ISETP.GE.U32.AND P4, PT, R13, UR8, PT ;  /* 0x000000080d007c0c */ /* 0x000fe4000bf86070 */
[----:B------:R-:W-:Y:S02]  /*06e0*/  SEL R13, RZ, 0x1, P3 ;  /* 0x00000001ff0d7807 */ /* 0x000fe40001800000 */
[----:B------:R-:W-:Y:S02]  /*06f0*/  ISETP.GE.U32.AND P3, PT, R26, UR8, PT ;  /* 0x000000081a007c0c */ /* 0x000fe4000bf66070 */
[----:B------:R-:W-:-:S02]  /*0700*/  LOP3.LUT R11, R13, R11, R12, 0xfe, !PT ;  /* 0x0000000b0d0b7212 */ /* 0x000fc400078efe0c */
[----:B------:R-:W-:Y:S02]  /*0710*/  SEL R12, RZ, 0x1, P4 ;  /* 0x00000001ff0c7807 */ /* 0x000fe40002000000 */
[----:B------:R-:W-:-:S04]  /*0720*/  ISETP.GE.U32.AND P2, PT, R24, UR8, PT ;  /* 0x0000000818007c0c */ /* 0x000fc8000bf46070 */
[----:B------:R-:W-:Y:S02]  /*0730*/  SEL R13, RZ, 0x1, P2 ;  /* 0x00000001ff0d7807 */ /* 0x000fe40001000000 */
[----:B------:R-:W-:Y:S02]  /*0740*/  ISETP.GE.U32.AND P2, PT, R25, UR8, PT ;  /* 0x0000000819007c0c */ /* 0x000fe4000bf46070 */
[----:B------:R-:W-:Y:S02]  /*0750*/  LOP3.LUT R11, R13, R11, R12, 0xfe, !PT ;  /* 0x0000000b0d0b7212 */ /* 0x000fe400078efe0c */
[----:B------:R-:W-:Y:S02]  /*0760*/  SEL R12, RZ, 0x1, P2 ;  /* 0x00000001ff0c7807 */ /* 0x000fe40001000000 */
[----:B------:R-:W-:-:S04]  /*0770*/  SEL R13, RZ, 0x1, P3 ;  /* 0x00000001ff0d7807 */ /* 0x000fc80001800000 */
[----:B------:R-:W-:Y:S01]  /*0780*/  LOP3.LUT R11, R13, R11, R12, 0xfe, !PT ;  /* 0x0000000b0d0b7212 */ /* 0x000fe200078efe0c */
[----:B------:R-:W-:Y:S02]  /*0790*/  VIADD R8, R8, 0x10 ;  /* 0x0000001008087836 */ /* 0x000fe40000000000 */
[----:B------:R-:W-:Y:S01]  /*07a0*/  VIADD R10, R10, 0x10 ;  /* 0x000000100a0a7836 */ /* 0x000fe20000000000 */
[----:B--2---:R-:W-:-:S04]  /*07b0*/  ISETP.GE.U32.AND P2, PT, R27, UR8, PT ;  /* 0x000000081b007c0c */ /* 0x004fc8000bf46070 */
[----:B------:R-:W-:Y:S02]  /*07c0*/  SEL R12, RZ, 0x1, P2 ;  /* 0x00000001ff0c7807 */ /* 0x000fe40001000000 */
[----:B------:R-:W-:Y:S02]  /*07d0*/  ISETP.GE.U32.AND P2, PT, R20, UR8, PT ;  /* 0x0000000814007c0c */ /* 0x000fe4000bf46070 */
[----:B---3--:R-:W-:-:S04]  /*07e0*/  ISETP.GE.U32.AND P3, PT, R18, UR8, PT ;  /* 0x0000000812007c0c */ /* 0x008fc8000bf66070 */
[----:B------:R-:W-:Y:S02]  /*07f0*/  SEL R13, RZ, 0x1, P3 ;  /* 0x00000001ff0d7807 */ /* 0x000fe40001800000 */
[----:B------:R-:W-:Y:S02]  /*0800*/  ISETP.GE.U32.AND P3, PT, R22, UR8, PT ;  /* 0x0000000816007c0c */ /* 0x000fe4000bf66070 */
[----:B------:R-:W-:Y:S02]  /*0810*/  LOP3.LUT R11, R13, R11, R12, 0xfe, !PT ;  /* 0x0000000b0d0b7212 */ /* 0x000fe400078efe0c */
[----:B------:R-:W-:Y:S02]  /*0820*/  SEL R12, RZ, 0x1, P2 ;  /* 0x00000001ff0c7807 */ /* 0x000fe40001000000 */
[----:B------:R-:W-:Y:S02]  /*0830*/  SEL R13, RZ, 0x1, P3 ;  /* 0x00000001ff0d7807 */ /* 0x000fe40001800000 */
[----:B----4-:R-:W-:-:S02]  /*0840*/  ISETP.GE.U32.AND P2, PT, R16, UR8, PT ;  /* 0x0000000810007c0c */ /* 0x010fc4000bf46070 */
[----:B------:R-:W-:Y:S02]  /*0850*/  LOP3.LUT R11, R13, R11, R12, 0xfe, !PT ;  /* 0x0000000b0d0b7212 */ /* 0x000fe400078efe0c */
[----:B------:R-:W-:Y:S02]  /*0860*/  SEL R12, RZ, 0x1, P2 ;  /* 0x00000001ff0c7807 */ /* 0x000fe40001000000 */
[----:B------:R-:W-:Y:S02]  /*0870*/  ISETP.NE.AND P2, PT, R8, RZ, PT ;  /* 0x000000ff0800720c */ /* 0x000fe40003f45270 */
[----:B------:R-:W-:-:S04]  /*0880*/  ISETP.GE.U32.AND P3, PT, R14, UR8, PT ;  /* 0x000000080e007c0c */ /* 0x000fc8000bf66070 */
[----:B------:R-:W-:-:S04]  /*0890*/  SEL R13, RZ, 0x1, P3 ;  /* 0x00000001ff0d7807 */ /* 0x000fc80001800000 */
[----:B------:R-:W-:-:S03]  /*08a0*/  LOP3.LUT R11, R13, R11, R12, 0xfe, !PT ;  /* 0x0000000b0d0b7212 */ /* 0x000fc600078efe0c */
[----:B------:R-:W-:Y:S05]  /*08b0*/  @P2 BRA `(.L_x_3) ;  /* 0xfffffff800802947 */ /* 0x000fea000383ffff */
[----:B------:R-:W-:-:S07]  /*08c0*/  IMAD.MOV.U32 R8, RZ, RZ, R5 ;  /* 0x000000ffff087224 */ /* 0x000fce00078e0005 */
.L_x_2:
[----:B------:R-:W-:-:S13]  /*08d0*/  ISETP.NE.AND P2, PT, R2, RZ, PT ;  /* 0x000000ff0200720c */ /* 0x000fda0003f45270 */
[----:B------:R-:W-:Y:S05]  /*08e0*/  @!P2 BRA `(.L_x_4) ;  /* 0x000000040084a947 */ /* 0x000fea0003800000 */
[----:B------:R-:W-:Y:S01]  /*08f0*/  ISETP.NE.AND P3, PT, R4, RZ, PT ;  /* 0x000000ff0400720c */ /* 0x000fe20003f65270 */
[----:B------:R-:W-:-:S12]  /*0900*/  @!P0 BRA `(.L_x_5) ;  /* 0x0000000000988947 */ /* 0x000fd80003800000 */
[----:B------:R-:W0:Y:S01]  /*0910*/  LDC.64 R18, c[0x0][0x390] ;  /* 0x0000e400ff127b82 */ /* 0x000e220000000a00 */
[----:B------:R-:W-:Y:S01]  /*0920*/  IMAD.IADD R13, R9, 0x1, R8 ;  /* 0x00000001090d7824 */ /* 0x000fe200078e0208 */
[----:B------:R-:W1:Y:S03]  /*0930*/  LDCU UR9, c[0x0][0x388] ;  /* 0x00007100ff0977ac */ /* 0x000e660008000800 */
[----:B0-----:R-:W-:-:S03]  /*0940*/  IMAD.WIDE R18, R13, 0x4, R18 ;  /* 0x000000040d127825 */ /* 0x001fc600078e0212 */
[----:B------:R-:W0:Y:S02]  /*0950*/  LDC.64 R12, c[0x0][0x398] ;  /* 0x0000e600ff0c7b82 */ /* 0x000e240000000a00 */
[----:B------:R-:W0:Y:S04]  /*0960*/  LDG.E.CONSTANT R25, desc[UR6][R18.64] ;  /* 0x0000000612197981 */ /* 0x000e28000c1e9900 */
[----:B------:R-:W2:Y:S04]  /*0970*/  LDG.E.CONSTANT R21, desc[UR6][R18.64+0x4] ;  /* 0x0000040612157981 */ /* 0x000ea8000c1e9900 */
[----:B------:R-:W3:Y:S04]  /*0980*/  LDG.E.CONSTANT R17, desc[UR6][R18.64+0x8] ;  /* 0x0000080612117981 */ /* 0x000ee8000c1e9900 */
[----:B------:R-:W4:Y:S04]  /*0990*/  LDG.E.CONSTANT R15, desc[UR6][R18.64+0xc] ;  /* 0x00000c06120f7981 */ /* 0x000f28000c1e9900 */
[----:B------:R-:W5:Y:S04]  /*09a0*/  LDG.E.CONSTANT R10, desc[UR6][R18.64+0x10] ;  /* 0x00001006120a7981 */ /* 0x000f68000c1e9900 */
[----:B------:R-:W5:Y:S04]  /*09b0*/  LDG.E.CONSTANT R23, desc[UR6][R18.64+0x14] ;  /* 0x0000140612177981 */ /* 0x000f68000c1e9900 */
[----:B------:R-:W5:Y:S04]  /*09c0*/  LDG.E.CONSTANT R27, desc[UR6][R18.64+0x18] ;  /* 0x00001806121b7981 */ /* 0x000f68000c1e9900 */
[----:B------:R5:W5:Y:S01]  /*09d0*/  LDG.E.CONSTANT R29, desc[UR6][R18.64+0x1c] ;  /* 0x00001c06121d7981 */ /* 0x000b62000c1e9900 */
[----:B0-----:R-:W-:-:S04]  /*09e0*/  IMAD.WIDE R24, R25, 0x4, R12 ;  /* 0x0000000419187825 */ /* 0x001fc800078e020c */
[--C-:B--2---:R-:W-:Y:S02]  /*09f0*/  IMAD.WIDE R20, R21, 0x4, R12.reuse ;  /* 0x0000000415147825 */ /* 0x104fe400078e020c */
[----:B------:R-:W2:Y:S02]  /*0a00*/  LDG.E.CONSTANT R24, desc[UR6][R24.64] ;  /* 0x0000000618187981 */ /* 0x000ea4000c1e9900 */
[--C-:B---3--:R-:W-:Y:S02]  /*0a10*/  IMAD.WIDE R16, R17, 0x4, R12.reuse ;  /* 0x0000000411107825 */ /* 0x108fe400078e020c */
[----:B------:R-:W2:Y:S02]  /*0a20*/  LDG.E.CONSTANT R21, desc[UR6][R20.64] ;  /* 0x0000000614157981 */ /* 0x000ea4000c1e9900 */
[--C-:B----4-:R-:W-:Y:S02]  /*0a30*/  IMAD.WIDE R14, R15, 0x4, R12.reuse ;  /* 0x000000040f0e7825 */ /* 0x110fe400078e020c */
[----:B------:R-:W2:Y:S02]  /*0a40*/  LDG.E.CONSTANT R16, desc[UR6][R16.64] ;  /* 0x0000000610107981 */ /* 0x000ea4000c1e9900 */
[----:B-----5:R-:W-:-:S02]  /*0a50*/  IMAD.WIDE R18, R10, 0x4, R12 ;  /* 0x000000040a127825 */ /* 0x020fc400078e020c */
[----:B------:R-:W3:Y:S02]  /*0a60*/  LDG.E.CONSTANT R14, desc[UR6][R14.64] ;  /* 0x000000060e0e7981 */ /* 0x000ee4000c1e9900 */
[--C-:B------:R-:W-:Y:S02]  /*0a70*/  IMAD.WIDE R22, R23, 0x4, R12.reuse ;  /* 0x0000000417167825 */ /* 0x100fe400078e020c */
[----:B------:R-:W3:Y:S02]  /*0a80*/  LDG.E.CONSTANT R18, desc[UR6][R18.64] ;  /* 0x0000000612127981 */ /* 0x000ee4000c1e9900 */
[--C-:B------:R-:W-:Y:S02]  /*0a90*/  IMAD.WIDE R26, R27, 0x4, R12.reuse ;  /* 0x000000041b1a7825 */ /* 0x100fe400078e020c */
[----:B------:R-:W4:Y:S02]  /*0aa0*/  LDG.E.CONSTANT R22, desc[UR6][R22.64] ;  /* 0x0000000616167981 */ /* 0x000f24000c1e9900 */
[----:B------:R-:W-:-:S02]  /*0ab0*/  IMAD.WIDE R12, R29, 0x4, R12 ;  /* 0x000000041d0c7825 */ /* 0x000fc400078e020c */
[----:B------:R-:W4:Y:S04]  /*0ac0*/  LDG.E.CONSTANT R26, desc[UR6][R26.64] ;  /* 0x000000061a1a7981 */ /* 0x000f28000c1e9900 */
[----:B------:R-:W5:Y:S01]  /*0ad0*/  LDG.E.CONSTANT R12, desc[UR6][R12.64] ;  /* 0x000000060c0c7981 */ /* 0x000f62000c1e9900 */
[----:B------:R-:W-:Y:S01]  /*0ae0*/  VIADD R8, R8, 0x8 ;  /* 0x0000000808087836 */ /* 0x000fe20000000000 */
[----:B--2---:R-:W-:-:S04]  /*0af0*/  VIMNMX3.U32 R21, R24, R21, R16, PT ;  /* 0x000000151815720f */ /* 0x004fc80003800010 */
[----:B---3--:R-:W-:-:S04]  /*0b00*/  VIMNMX3.U32 R21, R21, R14, R18, PT ;  /* 0x0000000e1515720f */ /* 0x008fc80003800012 */
[----:B----4-:R-:W-:-:S04]  /*0b10*/  VIMNMX3.U32 R21, R21, R22, R26, PT ;  /* 0x000000161515720f */ /* 0x010fc8000380001a */
[----:B-----5:R-:W-:-:S04]  /*0b20*/  VIMNMX.U32 R21, PT, PT, R21, R12, PT ;  /* 0x0000000c15157248 */ /* 0x020fc80003fe0000 */
[----:B-1----:R-:W-:-:S04]  /*0b30*/  ISETP.GE.U32.AND P2, PT, R21, UR9, PT ;  /* 0x0000000915007c0c */ /* 0x002fc8000bf46070 */
[----:B------:R-:W-:-:S04]  /*0b40*/  SEL R10, RZ, 0x1, P2 ;  /* 0x00000001ff0a7807 */ /* 0x000fc80001000000 */
[----:B------:R-:W-:-:S04]  /*0b50*/  LOP3.LUT R10, R11, R10, RZ, 0xfc, !PT ;  /* 0x0000000a0b0a7212 */ /* 0x000fc800078efcff */
[----:B------:R-:W-:-:S07]  /*0b60*/  PRMT R11, R10, 0x7610, R11 ;  /* 0x000076100a0b7816 */ /* 0x000fce000000000b */
.L_x_5:
[----:B------:R-:W-:Y:S05]  /*0b70*/  @!P3 BRA `(.L_x_4) ;  /* 0x0000000000e0b947 */ /* 0x000fea0003800000 */
[----:B------:R-:W-:Y:S01]  /*0b80*/  ISETP.NE.AND P3, PT, R6, RZ, PT ;  /* 0x000000ff0600720c */ /* 0x000fe20003f65270 */
[----:B------:R-:W-:-:S12]  /*0b90*/  @!P1 BRA `(.L_x_6) ;  /* 0x0000000000609947 */ /* 0x000fd80003800000 */
[----:B------:R-:W0:Y:S01]  /*0ba0*/  LDC.64 R12, c[0x0][0x390] ;  /* 0x0000e400ff0c7b82 */ /* 0x000e220000000a00 */
[----:B------:R-:W-:Y:S01]  /*0bb0*/  IMAD.IADD R21, R9, 0x1, R8 ;  /* 0x0000000109157824 */ /* 0x000fe200078e0208 */
[----:B------:R-:W1:Y:S06]  /*0bc0*/  LDCU UR9, c[0x0][0x388] ;  /* 0x00007100ff0977ac */ /* 0x000e6c0008000800 */
[----:B------:R-:W2:Y:S01]  /*0bd0*/  LDC.64 R14, c[0x0][0x398] ;  /* 0x0000e600ff0e7b82 */ /* 0x000ea20000000a00 */
[----:B0-----:R-:W-:-:S05]  /*0be0*/  IMAD.WIDE R20, R21, 0x4, R12 ;  /* 0x0000000415147825 */ /* 0x001fca00078e020c */
[----:B------:R-:W2:Y:S04]  /*0bf0*/  LDG.E.CONSTANT R19, desc[UR6][R20.64] ;  /* 0x0000000614137981 */ /* 0x000ea8000c1e9900 */
[----:B------:R-:W3:Y:S04]  /*0c00*/  LDG.E.CONSTANT R17, desc[UR6][R20.64+0x4] ;  /* 0x0000040614117981 */ /* 0x000ee8000c1e9900 */
[----:B------:R-:W4:Y:S04]  /*0c10*/  LDG.E.CONSTANT R13, desc[UR6][R20.64+0x8] ;  /* 0x00000806140d7981 */ /* 0x000f28000c1e9900 */
[----:B------:R-:W5:Y:S01]  /*0c20*/  LDG.E.CONSTANT R23, desc[UR6][R20.64+0xc] ;  /* 0x00000c0614177981 */ /* 0x000f62000c1e9900 */
[----:B--2---:R-:W-:-:S04]  /*0c30*/  IMAD.WIDE R18, R19, 0x4, R14 ;  /* 0x0000000413127825 */ /* 0x004fc800078e020e */
[--C-:B---3--:R-:W-:Y:S02]  /*0c40*/  IMAD.WIDE R16, R17, 0x4, R14.reuse ;  /* 0x0000000411107825 */ /* 0x108fe400078e020e */
[----:B------:R-:W2:Y:S02]  /*0c50*/  LDG.E.CONSTANT R18, desc[UR6][R18.64] ;  /* 0x0000000612127981 */ /* 0x000ea4000c1e9900 */
[--C-:B----4-:R-:W-:Y:S02]  /*0c60*/  IMAD.WIDE R12, R13, 0x4, R14.reuse ;  /* 0x000000040d0c7825 */ /* 0x110fe400078e020e */
[----:B------:R-:W2:Y:S02]  /*0c70*/  LDG.E.CONSTANT R17, desc[UR6][R16.64] ;  /* 0x0000000610117981 */ /* 0x000ea4000c1e9900 */
[----:B-----5:R-:W-:Y:S02]  /*0c80*/  IMAD.WIDE R14, R23, 0x4, R14 ;  /* 0x00000004170e7825 */ /* 0x020fe400078e020e */
[----:B------:R-:W2:Y:S04]  /*0c90*/  LDG.E.CONSTANT R12, desc[UR6][R12.64] ;  /* 0x000000060c0c7981 */ /* 0x000ea8000c1e9900 */
[----:B------:R-:W3:Y:S01]  /*0ca0*/  LDG.E.CONSTANT R15, desc[UR6][R14.64] ;  /* 0x000000060e0f7981 */ /* 0x000ee2000c1e9900 */
[----:B------:R-:W-:Y:S01]  /*0cb0*/  VIADD R8, R8, 0x4 ;  /* 0x0000000408087836 */ /* 0x000fe20000000000 */
[----:B--2---:R-:W-:-:S04]  /*0cc0*/  VIMNMX3.U32 R10, R18, R17, R12, PT ;  /* 0x00000011120a720f */ /* 0x004fc8000380000c */
[----:B---3--:R-:W-:-:S04]  /*0cd0*/  VIMNMX.U32 R10, PT, PT, R10, R15, PT ;  /* 0x0000000f0a0a7248 */ /* 0x008fc80003fe0000 */
[----:B-1----:R-:W-:-:S04]  /*0ce0*/  ISETP.GE.U32.AND P2, PT, R10, UR9, PT ;  /* 0x000000090a007c0c */ /* 0x002fc8000bf46070 */
[----:B------:R-:W-:-:S04]  /*0cf0*/  SEL R10, RZ, 0x1, P2 ;  /* 0x00000001ff0a7807 */ /* 0x000fc80001000000 */
[----:B------:R-:W-:-:S04]  /*0d00*/  LOP3.LUT R10, R11, R10, RZ, 0xfc, !PT ;  /* 0x0000000a0b0a7212 */ /* 0x000fc800078efcff */
[----:B------:R-:W-:-:S07]  /*0d10*/  PRMT R11, R10, 0x7610, R11 ;  /* 0x000076100a0b7816 */ /* 0x000fce000000000b */
.L_x_6:
[----:B------:R-:W-:Y:S05]  /*0d20*/  @!P3 BRA `(.L_x_4) ;  /* 0x000000000074b947 */ /* 0x000fea0003800000 */
[----:B------:R-:W0:Y:S01]  /*0d30*/  LDC.64 R12, c[0x0][0x390] ;  /* 0x0000e400ff0c7b82 */ /* 0x000e220000000a00 */
[----:B------:R-:W-:Y:S01]  /*0d40*/  IMAD.IADD R9, R9, 0x1, R8 ;  /* 0x0000000109097824 */ /* 0x000fe200078e0208 */
[----:B------:R-:W1:Y:S03]  /*0d50*/  LDCU UR9, c[0x0][0x388] ;  /* 0x00007100ff0977ac */ /* 0x000e660008000800 */
[----:B0-----:R-:W-:-:S03]  /*0d60*/  IMAD.WIDE R12, R9, 0x4, R12 ;  /* 0x00000004090c7825 */ /* 0x001fc600078e020c */
[----:B------:R-:W0:Y:S02]  /*0d70*/  LDC.64 R8, c[0x0][0x398] ;  /* 0x0000e600ff087b82 */ /* 0x000e240000000a00 */
[----:B------:R-:W0:Y:S02]  /*0d80*/  LDG.E.CONSTANT R15, desc[UR6][R12.64] ;  /* 0x000000060c0f7981 */ /* 0x000e24000c1e9900 */
[----:B0-----:R-:W-:-:S06]  /*0d90*/  IMAD.WIDE R14, R15, 0x4, R8 ;  /* 0x000000040f0e7825 */ /* 0x001fcc00078e0208 */
[----:B------:R-:W1:Y:S02]  /*0da0*/  LDG.E.CONSTANT R14, desc[UR6][R14.64] ;  /* 0x000000060e0e7981 */ /* 0x000e64000c1e9900 */
[----:B-1----:R-:W-:-:S04]  /*0db0*/  ISETP.GE.U32.AND P2, PT, R14, UR9, PT ;  /* 0x000000090e007c0c */ /* 0x002fc8000bf46070 */
[----:B------:R-:W-:Y:S02]  /*0dc0*/  SEL R10, RZ, 0x1, P2 ;  /* 0x00000001ff0a7807 */ /* 0x000fe40001000000 */
[----:B------:R-:W-:Y:S02]  /*0dd0*/  ISETP.NE.AND P2, PT, R6, 0x1, PT ;  /* 0x000000010600780c */ /* 0x000fe40003f45270 */
[----:B------:R-:W-:-:S04]  /*0de0*/  LOP3.LUT R10, R11, R10, RZ, 0xfc, !PT ;  /* 0x0000000a0b0a7212 */ /* 0x000fc800078efcff */
[----:B------:R-:W-:-:S07]  /*0df0*/  PRMT R11, R10, 0x7610, R11 ;  /* 0x000076100a0b7816 */ /* 0x000fce000000000b */
[----:B------:R-:W-:Y:S05]  /*0e00*/  @!P2 BRA `(.L_x_4) ;  /* 0x00000000003ca947 */ /* 0x000fea0003800000 */
[----:B------:R-:W-:Y:S01]  /*0e10*/  ISETP.NE.AND P3, PT, R6, 0x2, PT ;  /* 0x000000020600780c */ /* 0x000fe20003f65270 */
[----:B------:R-:W2:-:S12]  /*0e20*/  LDG.E.CONSTANT R15, desc[UR6][R12.64+0x4] ;  /* 0x000004060c0f7981 */ /* 0x000e98000c1e9900 */
[----:B------:R-:W3:Y:S01]  /*0e30*/  @P3 LDG.E.CONSTANT R17, desc[UR6][R12.64+0x8] ;  /* 0x000008060c113981 */ /* 0x000ee2000c1e9900 */
[----:B--2---:R-:W-:-:S06]  /*0e40*/  IMAD.WIDE R14, R15, 0x4, R8 ;  /* 0x000000040f0e7825 */ /* 0x004fcc00078e0208 */
[----:B------:R-:W2:Y:S01]  /*0e50*/  LDG.E.CONSTANT R14, desc[UR6][R14.64] ;  /* 0x000000060e0e7981 */ /* 0x000ea2000c1e9900 */
[----:B---3--:R-:W-:-:S06]  /*0e60*/  @P3 IMAD.WIDE R8, R17, 0x4, R8 ;  /* 0x0000000411083825 */ /* 0x008fcc00078e0208 */
[----:B------:R-:W3:Y:S01]  /*0e70*/  @P3 LDG.E.CONSTANT R8, desc[UR6][R8.64] ;  /* 0x0000000608083981 */ /* 0x000ee2000c1e9900 */
[----:B--2---:R-:W-:-:S04]  /*0e80*/  ISETP.GE.U32.AND P2, PT, R14, UR9, PT ;  /* 0x000000090e007c0c */ /* 0x004fc8000bf46070 */
[----:B------:R-:W-:-:S04]  /*0e90*/  SEL R10, RZ, 0x1, P2 ;  /* 0x00000001ff0a7807 */ /* 0x000fc80001000000 */
[----:B------:R-:W-:Y:S02]  /*0ea0*/  LOP3.LUT R10, R11, R10, RZ, 0xfc, !PT ;  /* 0x0000000a0b0a7212 */ /* 0x000fe400078efcff */
[----:B---3--:R-:W-:Y:S02]  /*0eb0*/  @P3 ISETP.GE.U32.AND P2, PT, R8, UR9, PT ;  /* 0x0000000908003c0c */ /* 0x008fe4000bf46070 */
[----:B------:R-:W-:Y:S02]  /*0ec0*/  PRMT R11, R10, 0x7610, R11 ;  /* 0x000076100a0b7816 */ /* 0x000fe4000000000b */
[----:B------:R-:W-:-:S04]  /*0ed0*/  @P3 SEL R16, RZ, 0x1, P2 ;  /* 0x00000001ff103807 */ /* 0x000fc80001000000 */
[----:B------:R-:W-:-:S04]  /*0ee0*/  @P3 LOP3.LUT R16, R11, R16, RZ, 0xfc, !PT ;  /* 0x000000100b103212 */ /* 0x000fc800078efcff */
[----:B------:R-:W-:-:S07]  /*0ef0*/  @P3 PRMT R11, R16, 0x7610, R11 ;  /* 0x00007610100b3816 */ /* 0x000fce000000000b */
.L_x_4:
[----:B------:R-:W0:Y:S01]  /*0f00*/  LDCU.64 UR10, c[0x0][0x3a0] ;  /* 0x00007400ff0a77ac */ /* 0x000e220008000a00 */
[----:B------:R-:W1:Y:S01]  /*0f10*/  LDCU UR9, c[0x0][0x380] ;  /* 0x00007000ff0977ac */ /* 0x000e620008000800 */
[----:B0-----:R-:W-:-:S04]  /*0f20*/  IADD3 R8, P2, PT, R0, UR10, RZ ;  /* 0x0000000a00087c10 */ /* 0x001fc8000ff5e0ff */
[----:B------:R-:W-:Y:S01]  /*0f30*/  LEA.HI.X.SX32 R9, R0, UR11, 0x1, P2 ;  /* 0x0000000b00097c11 */ /* 0x000fe200090f0eff */
[----:B------:R-:W-:-:S04]  /*0f40*/  IMAD.IADD R0, R3, 0x1, R0 ;  /* 0x0000000103007824 */ /* 0x000fc800078e0200 */
[----:B------:R0:W-:Y:S01]  /*0f50*/  STG.E.U8 desc[UR6][R8.64], R11 ;  /* 0x0000000b08007986 */ /* 0x0001e2000c101106 */
[----:B-1----:R-:W-:-:S13]  /*0f60*/  ISETP.GE.AND P2, PT, R0, UR9, PT ;  /* 0x0000000900007c0c */ /* 0x002fda000bf46270 */
[----:B0-----:R-:W-:Y:S05]  /*0f70*/  @!P2 BRA `(.L_x_7) ;  /* 0xfffffff000aca947 */ /* 0x001fea000383ffff */
[----:B------:R-:W-:Y:S05]  /*0f80*/  EXIT ;  /* 0x000000000000794d */ /* 0x000fea0003800000 */
.L_x_8:
[----:B------:R-:W-:-:S00]  /*0f90*/  BRA `(.L_x_8) ;  /* 0xfffffffc00fc7947 */ /* 0x000fc0000383ffff */
[----:B------:R-:W-:-:S00]  /*0fa0*/  NOP ;  /* 0x0000000000007918 */ /* 0x000fc00000000000 */
        /* <DEDUP_REMOVED lines=13> */
.L_x_12:


//--------------------- .text._ZN3tmd11k_flag_freeEiiPKjPc --------------------------
	.section	.text._ZN3tmd11k_flag_freeEiiPKjPc,"ax",@progbits
	.align	128
        .global         _ZN3tmd11k_flag_freeEiiPKjPc
        .type           _ZN3tmd11k_flag_freeEiiPKjPc,@function
        .size           _ZN3tmd11k_flag_freeEiiPKjPc,(.L_x_13 - _ZN3tmd11k_flag_freeEiiPKjPc)
        .other          _ZN3tmd11k_flag_freeEiiPKjPc,@"STO_CUDA_ENTRY STV_DEFAULT"
_ZN3tmd11k_flag_freeEiiPKjPc:
.text._ZN3tmd11k_flag_freeEiiPKjPc:
[----:B------:R-:W-:Y:S01]  /*0000*/  LDC R1, c[0x0][0x37c] ;  /* 0x0000df00ff017b82 */ /* 0x000fe20000000800 */
[----:B------:R-:W0:Y:S01]  /*0010*/  S2R R0, SR_CTAID.X ;  /* 0x0000000000007919 */ /* 0x000e220000002500 */
[----:B------:R-:W0:Y:S01]  /*0020*/  LDCU UR4, c[0x0][0x360] ;  /* 0x00006c00ff0477ac */ /* 0x000e220008000800 */
[----:B------:R-:W0:Y:S01]  /*0030*/  S2R R3, SR_TID.X ;  /* 0x0000000000037919 */ /* 0x000e220000002100 */
[----:B------:R-:W1:Y:S01]  /*0040*/  LDCU UR5, c[0x0][0x384] ;  /* 0x00007080ff0577ac */ /* 0x000e620008000800 */
[----:B0-----:R-:W-:-:S05]  /*0050*/  IMAD R0, R0, UR4, R3 ;  /* 0x0000000400007c24 */ /* 0x001fca000f8e0203 */
[----:B-1----:R-:W-:-:S13]  /*0060*/  ISETP.GE.AND P0, PT, R0, UR5, PT ;  /* 0x0000000500007c0c */ /* 0x002fda000bf06270 */
[----:B------:R-:W-:Y:S05]  /*0070*/  @P0 EXIT ;  /* 0x000000000000094d */ /* 0x000fea0003800000 */
[----:B------:R-:W0:Y:S01]  /*0080*/  LDC.64 R6, c[0x0][0x388] ;  /* 0x0000e200ff067b82 */ /* 0x000e220000000a00 */
[----:B------:R-:W1:Y:S01]  /*0090*/  LDCU UR5, c[0x0][0x370] ;  /* 0x00006e00ff0577ac */ /* 0x000e620008000800 */
[----:B------:R-:W2:Y:S01]  /*00a0*/  LDCU.64 UR6, c[0x0][0x358] ;  /* 0x00006b00ff0677ac */ /* 0x000ea20008000a00 */
[----:B------:R-:W3:Y:S01]  /*00b0*/  LDCU.64 UR8, c[0x0][0x380] ;  /* 0x00007000ff0877ac */ /* 0x000ee20008000a00 */
[----:B-1----:R-:W-:-:S12]  /*00c0*/  UIMAD UR4, UR4, UR5, URZ ;  /* 0x00000005040472a4 */ /* 0x002fd8000f8e02ff */
.L_x_9:
[----:B0-----:R-:W-:-:S06]  /*00d0*/  IMAD.WIDE R2, R0, 0x4, R6 ;  /* 0x0000000400027825 */ /* 0x001fcc00078e0206 */
[----:B--2---:R-:W3:Y:S01]  /*00e0*/  LDG.E.CONSTANT R3, desc[UR6][R2.64] ;  /* 0x0000000602037981 */ /* 0x004ee2000c1e9900 */
[----:B------:R-:W-:Y:S02]  /*00f0*/  IMAD.MOV.U32 R8, RZ, RZ, 0x1 ;  /* 0x00000001ff087424 */ /* 0x000fe400078e00ff */
[----:B------:R-:W-:Y:S01]  /*0100*/  VIADD R0, R0, UR4 ;  /* 0x0000000400007c36 */ /* 0x000fe20008000000 */
[----:B---3--:R-:W-:-:S13]  /*0110*/  ISETP.GE.U32.AND P0, PT, R3, UR8, PT ;  /* 0x0000000803007c0c */ /* 0x008fda000bf06070 */
[----:B------:R-:W0:Y:S02]  /*0120*/  @!P0 LDC.64 R4, c[0x0][0x390] ;  /* 0x0000e400ff048b82 */ /* 0x000e240000000a00 */
[----:B0-----:R-:W-:Y:S02]  /*0130*/  @!P0 IADD3 R4, P1, PT, R3, R4, RZ ;  /* 0x0000000403048210 */ /* 0x001fe40007f3e0ff */
[----:B------:R-:W-:-:S03]  /*0140*/  @!P0 PRMT R3, R8, 0x7610, R3 ;  /* 0x0000761008038816 */ /* 0x000fc60000000003 */
[----:B------:R-:W-:-:S05]  /*0150*/  @!P0 IMAD.X R5, RZ, RZ, R5, P1 ;  /* 0x000000ffff058224 */ /* 0x000fca00008e0605 */
[----:B------:R1:W-:Y:S01]  /*0160*/  @!P0 STG.E.U8 desc[UR6][R4.64], R3 ;  /* 0x0000000304008986 */ /* 0x0003e2000c101106 */
[----:B------:R-:W-:-:S13]  /*0170*/  ISETP.GE.AND P0, PT, R0, UR9, PT ;  /* 0x0000000900007c0c */ /* 0x000fda000bf06270 */
[----:B-1----:R-:W-:Y:S05]  /*0180*/  @!P0 BRA `(.L_x_9) ;  /* 0xfffffffc00d08947 */ /* 0x002fea000383ffff */
[----:B------:R-:W-:Y:S05]  /*0190*/  EXIT ;  /* 0x000000000000794d */ /* 0x000fea0003800000 */
.L_x_10:
        /* <DEDUP_REMOVED lines=14> */
.L_x_13:


//--------------------- .text._ZN3tmd19k_idxs_intersectionEiPKjS1_Pj --------------------------
	.section	.text._ZN3tmd19k_idxs_intersectionEiPKjS1_Pj,"ax",@progbits
	.align	128
        .global         _ZN3tmd19k_idxs_intersectionEiPKjS1_Pj
        .type           _ZN3tmd19k_idxs_intersectionEiPKjS1_Pj,@function
        .size           _ZN3tmd19k_idxs_intersectionEiPKjS1_Pj,(.L_x_14 - _ZN3tmd19k_idxs_intersectionEiPKjS1_Pj)
        .other          _ZN3tmd19k_idxs_intersectionEiPKjS1_Pj,@"STO_CUDA_ENTRY STV_DEFAULT"
_ZN3tmd19k_idxs_intersectionEiPKjS1_Pj:
.text._ZN3tmd19k_idxs_intersectionEiPKjS1_Pj:
[----:B------:R-:W-:Y:S01]  /*0000*/  LDC R1, c[0x0][0x37c] ;  /* 0x0000df00ff017b82 */ /* 0x000fe20000000800 */
[----:B------:R-:W0:Y:S01]  /*0010*/  S2R R9, SR_CTAID.X ;  /* 0x0000000000097919 */ /* 0x000e220000002500 */
[----:B------:R-:W0:Y:S01]  /*0020*/  LDCU UR4, c[0x0][0x360] ;  /* 0x00006c00ff0477ac */ /* 0x000e220008000800 */
[----:B------:R-:W0:Y:S01]  /*0030*/  S2R R0, SR_TID.X ;  /* 0x0000000000007919 */ /* 0x000e220000002100 */
[----:B------:R-:W1:Y:S01]  /*0040*/  LDCU UR6, c[0x0][0x380] ;  /* 0x00007000ff0677ac */ /* 0x000e620008000800 */
[----:B0-----:R-:W-:-:S05]  /*0050*/  IMAD R9, R9, UR4, R0 ;  /* 0x0000000409097c24 */ /* 0x001fca000f8e0200 */
[----:B-1----:R-:W-:-:S13]  /*0060*/  ISETP.GE.U32.AND P0, PT, R9, UR6, PT ;  /* 0x0000000609007c0c */ /* 0x002fda000bf06070 */
[----:B------:R-:W-:Y:S05]  /*0070*/  @P0 EXIT ;  /* 0x000000000000094d */ /* 0x000fea0003800000 */
[----:B------:R-:W0:Y:S01]  /*0080*/  LDC.64 R2, c[0x0][0x388] ;  /* 0x0000e200ff027b82 */ /* 0x000e220000000a00 */
[----:B------:R-:W1:Y:S07]  /*0090*/  LDCU.64 UR4, c[0x0][0x358] ;  /* 0x00006b00ff0477ac */ /* 0x000e6e0008000a00 */
[----:B------:R-:W2:Y:S08]  /*00a0*/  LDC.64 R4, c[0x0][0x390] ;  /* 0x0000e400ff047b82 */ /* 0x000eb00000000a00 */
[----:B------:R-:W3:Y:S01]  /*00b0*/  LDC.64 R6, c[0x0][0x398] ;  /* 0x0000e600ff067b82 */ /* 0x000ee20000000a00 */
[----:B0-----:R-:W-:-:S06]  /*00c0*/  IMAD.WIDE.U32 R2, R9, 0x4, R2 ;  /* 0x0000000409027825 */ /* 0x001fcc00078e0002 */
[----:B-1----:R-:W4:Y:S01]  /*00d0*/  LDG.E.CONSTANT R2, desc[UR4][R2.64] ;  /* 0x0000000402027981 */ /* 0x002f22000c1e9900 */
[----:B--2---:R-:W-:-:S06]  /*00e0*/  IMAD.WIDE.U32 R4, R9, 0x4, R4 ;  /* 0x0000000409047825 */ /* 0x004fcc00078e0004 */
[----:B------:R-:W4:Y:S01]  /*00f0*/  LDG.E.CONSTANT R5, desc[UR4][R4.64] ;  /* 0x0000000404057981 */ /* 0x000f22000c1e9900 */
[----:B---3--:R-:W-:Y:S01]  /*0100*/  IMAD.WIDE.U32 R6, R9, 0x4, R6 ;  /* 0x0000000409067825 */ /* 0x008fe200078e0006 */
[----:B----4-:R-:W-:-:S04]  /*0110*/  ISETP.NE.AND P0, PT, R2, R5, PT ;  /* 0x000000050200720c */ /* 0x010fc80003f05270 */
[----:B------:R-:W-:-:S05]  /*0120*/  SEL R9, R2, UR6, !P0 ;  /* 0x0000000602097c07 */ /* 0x000fca000c000000 */
[----:B------:R-:W-:Y:S01]  /*0130*/  STG.E desc[UR4][R6.64], R9 ;  /* 0x0000000906007986 */ /* 0x000fe2000c101904 */
[----:B------:R-:W-:Y:S05]  /*0140*/  EXIT ;  /* 0x000000000000794d */ /* 0x000fea0003800000 */
.L_x_11:
        /* <DEDUP_REMOVED lines=11> */
.L_x_14:


//--------------------- .nv.shared.reserved.0     --------------------------
	.section	.nv.shared.reserved.0,"aw",@nobits
	.weak		__nv_reservedSMEM_offset_0_alias
	.size		__nv_reservedSMEM_offset_0_alias, 0, 64
	.other		__nv_reservedSMEM_offset_0_alias,@"STO_CUDA_RESERVED_SHARED STV_DEFAULT"
__nv_reservedSMEM_offset_0_alias:
	.zero		0
	.zero		64


//--------------------- .nv.constant0._ZN3tmd22k_flag_indices_to_keepEiiiPKiPKjPc --------------------------
	.section	.nv.constant0._ZN3tmd22k_flag_indices_to_keepEiiiPKiPKjPc,"a",@progbits
	.sectionflags	@""
	.align	4
.nv.constant0._ZN3tmd22k_flag_indices_to_keepEiiiPKiPKjPc:
	.zero		936


//--------------------- .nv.constant0._ZN3tmd11k_flag_freeEiiPKjPc --------------------------
	.section	.nv.constant0._ZN3tmd11k_flag_freeEiiPKjPc,"a",@progbits
	.sectionflags	@""
	.align	4
.nv.constant0._ZN3tmd11k_flag_freeEiiPKjPc:
	.zero		920


//--------------------- .nv.constant0._ZN3tmd19k_idxs_intersectionEiPKjS1_Pj --------------------------
	.section	.nv.constant0._ZN3tmd19k_idxs_intersectionEiPKjS1_Pj,"a",@progbits
	.sectionflags	@""
	.align	4
.nv.constant0._ZN3tmd19k_idxs_intersectionEiPKjS1_Pj:
	.zero		928


//--------------------- SYMBOLS --------------------------

	.type		.nv.reservedSmem.offset0,@object
	.size		.nv.reservedSmem.offset0,0x4
